//
// Generated by NVIDIA NVVM Compiler
//
// Compiler Build ID: CL-36424714
// Cuda compilation tools, release 13.0, V13.0.88
// Based on NVVM 20.0.0
//

.version 9.0
.target sm_100
.address_size 64

	// .globl	_Z18statisticsKernelNDPfS_Plillll

.visible .entry _Z18statisticsKernelNDPfS_Plillll(
	.param .u64 .ptr .align 1 _Z18statisticsKernelNDPfS_Plillll_param_0,
	.param .u64 .ptr .align 1 _Z18statisticsKernelNDPfS_Plillll_param_1,
	.param .u64 .ptr .align 1 _Z18statisticsKernelNDPfS_Plillll_param_2,
	.param .u32 _Z18statisticsKernelNDPfS_Plillll_param_3,
	.param .u64 _Z18statisticsKernelNDPfS_Plillll_param_4,
	.param .u64 _Z18statisticsKernelNDPfS_Plillll_param_5,
	.param .u64 _Z18statisticsKernelNDPfS_Plillll_param_6,
	.param .u64 _Z18statisticsKernelNDPfS_Plillll_param_7
)
{
	.reg .pred 	%p<32>;
	.reg .b32 	%r<43>;
	.reg .b32 	%f<88>;
	.reg .b64 	%rd<191>;

	ld.param.u64 	%rd36, [_Z18statisticsKernelNDPfS_Plillll_param_0];
	ld.param.u64 	%rd37, [_Z18statisticsKernelNDPfS_Plillll_param_1];
	ld.param.u64 	%rd38, [_Z18statisticsKernelNDPfS_Plillll_param_2];
	ld.param.u32 	%r16, [_Z18statisticsKernelNDPfS_Plillll_param_3];
	ld.param.u64 	%rd33, [_Z18statisticsKernelNDPfS_Plillll_param_5];
	ld.param.u64 	%rd34, [_Z18statisticsKernelNDPfS_Plillll_param_6];
	ld.param.u64 	%rd35, [_Z18statisticsKernelNDPfS_Plillll_param_7];
	cvta.to.global.u64 	%rd1, %rd36;
	cvta.to.global.u64 	%rd2, %rd38;
	cvta.to.global.u64 	%rd3, %rd37;
	mov.u32 	%r17, %ctaid.x;
	mov.u32 	%r18, %ntid.x;
	mov.u32 	%r19, %tid.x;
	mad.lo.s32 	%r20, %r17, %r18, %r19;
	cvt.u64.u32 	%rd4, %r20;
	mov.u32 	%r21, %ctaid.y;
	mov.u32 	%r22, %ntid.y;
	mov.u32 	%r23, %tid.y;
	mad.lo.s32 	%r24, %r21, %r22, %r23;
	cvt.u64.u32 	%rd5, %r24;
	mov.u32 	%r25, %ctaid.z;
	mov.u32 	%r1, %ntid.z;
	mov.u32 	%r26, %tid.z;
	mad.lo.s32 	%r27, %r25, %r1, %r26;
	cvt.u64.u32 	%rd186, %r27;
	mov.u32 	%r28, %nctaid.x;
	mul.lo.s32 	%r29, %r18, %r28;
	cvt.u64.u32 	%rd7, %r29;
	mov.u32 	%r30, %nctaid.y;
	mul.lo.s32 	%r2, %r22, %r30;
	setp.le.s64 	%p3, %rd35, %rd186;
	@%p3 bra 	$L__BB0_29;
	cvt.s64.s32 	%rd39, %r16;
	shr.s32 	%r31, %r16, 1;
	cvt.s64.s32 	%rd8, %r31;
	not.b32 	%r32, %r31;
	cvt.s64.s32 	%rd40, %r32;
	add.s64 	%rd9, %rd33, %rd40;
	add.s64 	%rd10, %rd34, %rd40;
	add.s64 	%rd11, %rd35, %rd40;
	mul.lo.s32 	%r33, %r16, %r16;
	mul.lo.s32 	%r3, %r33, %r16;
	cvt.rn.f32.s32 	%f1, %r3;
	and.b32  	%r4, %r3, 15;
	add.s32 	%r5, %r4, -1;
	and.b32  	%r6, %r3, 7;
	mov.f32 	%f17, 0f00000000;
	div.rn.f32 	%f2, %f17, %f1;
	and.b32  	%r7, %r3, 2147483632;
	and.b32  	%r8, %r3, 3;
	shl.b64 	%rd12, %rd7, 2;
	sub.s64 	%rd41, %rd33, %rd39;
	add.s64 	%rd13, %rd41, 1;
	sub.s64 	%rd42, %rd34, %rd39;
	add.s64 	%rd14, %rd42, 1;
	mov.u32 	%r34, %nctaid.z;
	mul.lo.s32 	%r35, %r1, %r34;
	cvt.u64.u32 	%rd15, %r35;
	cvt.u64.u32 	%rd16, %r2;
$L__BB0_2:
	setp.le.s64 	%p4, %rd34, %rd5;
	@%p4 bra 	$L__BB0_28;
	mov.u64 	%rd187, %rd5;
$L__BB0_4:
	setp.le.s64 	%p5, %rd33, %rd4;
	@%p5 bra 	$L__BB0_27;
	setp.gt.s64 	%p6, %rd186, %rd11;
	setp.gt.s32 	%p7, %r3, 0;
	min.s64 	%rd43, %rd187, %rd186;
	setp.lt.s64 	%p1, %rd43, %rd8;
	setp.gt.s64 	%p8, %rd187, %rd10;
	or.pred  	%p2, %p8, %p6;
	sub.s64 	%rd44, %rd186, %rd8;
	mul.lo.s64 	%rd45, %rd44, %rd14;
	sub.s64 	%rd46, %rd45, %rd8;
	add.s64 	%rd47, %rd46, %rd187;
	mul.lo.s64 	%rd19, %rd47, %rd13;
	@%p7 bra 	$L__BB0_10;
	sub.s64 	%rd48, %rd4, %rd8;
	add.s64 	%rd49, %rd48, %rd19;
	shl.b64 	%rd50, %rd49, 2;
	add.s64 	%rd189, %rd3, %rd50;
	mov.u64 	%rd190, %rd4;
$L__BB0_7:
	setp.lt.s64 	%p9, %rd190, %rd8;
	or.pred  	%p10, %p9, %p1;
	setp.gt.s64 	%p11, %rd190, %rd9;
	or.pred  	%p12, %p11, %p2;
	or.pred  	%p13, %p10, %p12;
	@%p13 bra 	$L__BB0_9;
	st.global.f32 	[%rd189], %f2;
$L__BB0_9:
	add.s64 	%rd190, %rd190, %rd7;
	add.s64 	%rd189, %rd189, %rd12;
	setp.lt.s64 	%p14, %rd190, %rd33;
	@%p14 bra 	$L__BB0_7;
	bra.uni 	$L__BB0_27;
$L__BB0_10:
	sub.s64 	%rd21, %rd19, %rd8;
	mad.lo.s64 	%rd51, %rd186, %rd34, %rd187;
	mul.lo.s64 	%rd22, %rd51, %rd33;
	mov.u64 	%rd188, %rd4;
$L__BB0_11:
	setp.lt.s64 	%p15, %rd188, %rd8;
	or.pred  	%p16, %p15, %p1;
	setp.gt.s64 	%p17, %rd188, %rd9;
	or.pred  	%p18, %p17, %p2;
	or.pred  	%p19, %p16, %p18;
	@%p19 bra 	$L__BB0_26;
	setp.lt.u32 	%p20, %r3, 16;
	add.s64 	%rd24, %rd188, %rd22;
	mov.f32 	%f87, 0f00000000;
	mov.b32 	%r41, 0;
	@%p20 bra 	$L__BB0_15;
	mov.f32 	%f87, 0f00000000;
	mov.b32 	%r39, 0;
$L__BB0_14:
	.pragma "nounroll";
	mul.wide.u32 	%rd52, %r39, 8;
	add.s64 	%rd53, %rd2, %rd52;
	ld.global.u64 	%rd54, [%rd53];
	add.s64 	%rd55, %rd24, %rd54;
	shl.b64 	%rd56, %rd55, 2;
	add.s64 	%rd57, %rd1, %rd56;
	ld.global.f32 	%f21, [%rd57];
	add.f32 	%f22, %f87, %f21;
	ld.global.u64 	%rd58, [%rd53+8];
	add.s64 	%rd59, %rd24, %rd58;
	shl.b64 	%rd60, %rd59, 2;
	add.s64 	%rd61, %rd1, %rd60;
	ld.global.f32 	%f23, [%rd61];
	add.f32 	%f24, %f22, %f23;
	ld.global.u64 	%rd62, [%rd53+16];
	add.s64 	%rd63, %rd24, %rd62;
	shl.b64 	%rd64, %rd63, 2;
	add.s64 	%rd65, %rd1, %rd64;
	ld.global.f32 	%f25, [%rd65];
	add.f32 	%f26, %f24, %f25;
	ld.global.u64 	%rd66, [%rd53+24];
	add.s64 	%rd67, %rd24, %rd66;
	shl.b64 	%rd68, %rd67, 2;
	add.s64 	%rd69, %rd1, %rd68;
	ld.global.f32 	%f27, [%rd69];
	add.f32 	%f28, %f26, %f27;
	ld.global.u64 	%rd70, [%rd53+32];
	add.s64 	%rd71, %rd24, %rd70;
	shl.b64 	%rd72, %rd71, 2;
	add.s64 	%rd73, %rd1, %rd72;
	ld.global.f32 	%f29, [%rd73];
	add.f32 	%f30, %f28, %f29;
	ld.global.u64 	%rd74, [%rd53+40];
	add.s64 	%rd75, %rd24, %rd74;
	shl.b64 	%rd76, %rd75, 2;
	add.s64 	%rd77, %rd1, %rd76;
	ld.global.f32 	%f31, [%rd77];
	add.f32 	%f32, %f30, %f31;
	ld.global.u64 	%rd78, [%rd53+48];
	add.s64 	%rd79, %rd24, %rd78;
	shl.b64 	%rd80, %rd79, 2;
	add.s64 	%rd81, %rd1, %rd80;
	ld.global.f32 	%f33, [%rd81];
	add.f32 	%f34, %f32, %f33;
	ld.global.u64 	%rd82, [%rd53+56];
	add.s64 	%rd83, %rd24, %rd82;
	shl.b64 	%rd84, %rd83, 2;
	add.s64 	%rd85, %rd1, %rd84;
	ld.global.f32 	%f35, [%rd85];
	add.f32 	%f36, %f34, %f35;
	ld.global.u64 	%rd86, [%rd53+64];
	add.s64 	%rd87, %rd24, %rd86;
	shl.b64 	%rd88, %rd87, 2;
	add.s64 	%rd89, %rd1, %rd88;
	ld.global.f32 	%f37, [%rd89];
	add.f32 	%f38, %f36, %f37;
	ld.global.u64 	%rd90, [%rd53+72];
	add.s64 	%rd91, %rd24, %rd90;
	shl.b64 	%rd92, %rd91, 2;
	add.s64 	%rd93, %rd1, %rd92;
	ld.global.f32 	%f39, [%rd93];
	add.f32 	%f40, %f38, %f39;
	ld.global.u64 	%rd94, [%rd53+80];
	add.s64 	%rd95, %rd24, %rd94;
	shl.b64 	%rd96, %rd95, 2;
	add.s64 	%rd97, %rd1, %rd96;
	ld.global.f32 	%f41, [%rd97];
	add.f32 	%f42, %f40, %f41;
	ld.global.u64 	%rd98, [%rd53+88];
	add.s64 	%rd99, %rd24, %rd98;
	shl.b64 	%rd100, %rd99, 2;
	add.s64 	%rd101, %rd1, %rd100;
	ld.global.f32 	%f43, [%rd101];
	add.f32 	%f44, %f42, %f43;
	ld.global.u64 	%rd102, [%rd53+96];
	add.s64 	%rd103, %rd24, %rd102;
	shl.b64 	%rd104, %rd103, 2;
	add.s64 	%rd105, %rd1, %rd104;
	ld.global.f32 	%f45, [%rd105];
	add.f32 	%f46, %f44, %f45;
	ld.global.u64 	%rd106, [%rd53+104];
	add.s64 	%rd107, %rd24, %rd106;
	shl.b64 	%rd108, %rd107, 2;
	add.s64 	%rd109, %rd1, %rd108;
	ld.global.f32 	%f47, [%rd109];
	add.f32 	%f48, %f46, %f47;
	ld.global.u64 	%rd110, [%rd53+112];
	add.s64 	%rd111, %rd24, %rd110;
	shl.b64 	%rd112, %rd111, 2;
	add.s64 	%rd113, %rd1, %rd112;
	ld.global.f32 	%f49, [%rd113];
	add.f32 	%f50, %f48, %f49;
	ld.global.u64 	%rd114, [%rd53+120];
	add.s64 	%rd115, %rd24, %rd114;
	shl.b64 	%rd116, %rd115, 2;
	add.s64 	%rd117, %rd1, %rd116;
	ld.global.f32 	%f51, [%rd117];
	add.f32 	%f87, %f50, %f51;
	add.s32 	%r39, %r39, 16;
	setp.eq.s32 	%p21, %r39, %r7;
	mov.u32 	%r41, %r7;
	@%p21 bra 	$L__BB0_15;
	bra.uni 	$L__BB0_14;
$L__BB0_15:
	setp.eq.s32 	%p22, %r4, 0;
	@%p22 bra 	$L__BB0_25;
	setp.lt.u32 	%p23, %r5, 7;
	@%p23 bra 	$L__BB0_18;
	mul.wide.u32 	%rd118, %r41, 8;
	add.s64 	%rd119, %rd2, %rd118;
	ld.global.u64 	%rd120, [%rd119];
	add.s64 	%rd121, %rd24, %rd120;
	shl.b64 	%rd122, %rd121, 2;
	add.s64 	%rd123, %rd1, %rd122;
	ld.global.f32 	%f53, [%rd123];
	add.f32 	%f54, %f87, %f53;
	ld.global.u64 	%rd124, [%rd119+8];
	add.s64 	%rd125, %rd24, %rd124;
	shl.b64 	%rd126, %rd125, 2;
	add.s64 	%rd127, %rd1, %rd126;
	ld.global.f32 	%f55, [%rd127];
	add.f32 	%f56, %f54, %f55;
	ld.global.u64 	%rd128, [%rd119+16];
	add.s64 	%rd129, %rd24, %rd128;
	shl.b64 	%rd130, %rd129, 2;
	add.s64 	%rd131, %rd1, %rd130;
	ld.global.f32 	%f57, [%rd131];
	add.f32 	%f58, %f56, %f57;
	ld.global.u64 	%rd132, [%rd119+24];
	add.s64 	%rd133, %rd24, %rd132;
	shl.b64 	%rd134, %rd133, 2;
	add.s64 	%rd135, %rd1, %rd134;
	ld.global.f32 	%f59, [%rd135];
	add.f32 	%f60, %f58, %f59;
	ld.global.u64 	%rd136, [%rd119+32];
	add.s64 	%rd137, %rd24, %rd136;
	shl.b64 	%rd138, %rd137, 2;
	add.s64 	%rd139, %rd1, %rd138;
	ld.global.f32 	%f61, [%rd139];
	add.f32 	%f62, %f60, %f61;
	ld.global.u64 	%rd140, [%rd119+40];
	add.s64 	%rd141, %rd24, %rd140;
	shl.b64 	%rd142, %rd141, 2;
	add.s64 	%rd143, %rd1, %rd142;
	ld.global.f32 	%f63, [%rd143];
	add.f32 	%f64, %f62, %f63;
	ld.global.u64 	%rd144, [%rd119+48];
	add.s64 	%rd145, %rd24, %rd144;
	shl.b64 	%rd146, %rd145, 2;
	add.s64 	%rd147, %rd1, %rd146;
	ld.global.f32 	%f65, [%rd147];
	add.f32 	%f66, %f64, %f65;
	ld.global.u64 	%rd148, [%rd119+56];
	add.s64 	%rd149, %rd24, %rd148;
	shl.b64 	%rd150, %rd149, 2;
	add.s64 	%rd151, %rd1, %rd150;
	ld.global.f32 	%f67, [%rd151];
	add.f32 	%f87, %f66, %f67;
	add.s32 	%r41, %r41, 8;
$L__BB0_18:
	setp.eq.s32 	%p24, %r6, 0;
	@%p24 bra 	$L__BB0_25;
	add.s32 	%r38, %r6, -1;
	setp.lt.u32 	%p25, %r38, 3;
	@%p25 bra 	$L__BB0_21;
	mul.wide.u32 	%rd152, %r41, 8;
	add.s64 	%rd153, %rd2, %rd152;
	ld.global.u64 	%rd154, [%rd153];
	add.s64 	%rd155, %rd24, %rd154;
	shl.b64 	%rd156, %rd155, 2;
	add.s64 	%rd157, %rd1, %rd156;
	ld.global.f32 	%f69, [%rd157];
	add.f32 	%f70, %f87, %f69;
	ld.global.u64 	%rd158, [%rd153+8];
	add.s64 	%rd159, %rd24, %rd158;
	shl.b64 	%rd160, %rd159, 2;
	add.s64 	%rd161, %rd1, %rd160;
	ld.global.f32 	%f71, [%rd161];
	add.f32 	%f72, %f70, %f71;
	ld.global.u64 	%rd162, [%rd153+16];
	add.s64 	%rd163, %rd24, %rd162;
	shl.b64 	%rd164, %rd163, 2;
	add.s64 	%rd165, %rd1, %rd164;
	ld.global.f32 	%f73, [%rd165];
	add.f32 	%f74, %f72, %f73;
	ld.global.u64 	%rd166, [%rd153+24];
	add.s64 	%rd167, %rd24, %rd166;
	shl.b64 	%rd168, %rd167, 2;
	add.s64 	%rd169, %rd1, %rd168;
	ld.global.f32 	%f75, [%rd169];
	add.f32 	%f87, %f74, %f75;
	add.s32 	%r41, %r41, 4;
$L__BB0_21:
	setp.eq.s32 	%p26, %r8, 0;
	@%p26 bra 	$L__BB0_25;
	setp.eq.s32 	%p27, %r8, 1;
	mul.wide.u32 	%rd170, %r41, 8;
	add.s64 	%rd26, %rd2, %rd170;
	ld.global.u64 	%rd171, [%rd26];
	add.s64 	%rd172, %rd24, %rd171;
	shl.b64 	%rd173, %rd172, 2;
	add.s64 	%rd174, %rd1, %rd173;
	ld.global.f32 	%f76, [%rd174];
	add.f32 	%f87, %f87, %f76;
	@%p27 bra 	$L__BB0_25;
	setp.eq.s32 	%p28, %r8, 2;
	ld.global.u64 	%rd175, [%rd26+8];
	add.s64 	%rd176, %rd24, %rd175;
	shl.b64 	%rd177, %rd176, 2;
	add.s64 	%rd178, %rd1, %rd177;
	ld.global.f32 	%f77, [%rd178];
	add.f32 	%f87, %f87, %f77;
	@%p28 bra 	$L__BB0_25;
	ld.global.u64 	%rd179, [%rd26+16];
	add.s64 	%rd180, %rd24, %rd179;
	shl.b64 	%rd181, %rd180, 2;
	add.s64 	%rd182, %rd1, %rd181;
	ld.global.f32 	%f78, [%rd182];
	add.f32 	%f87, %f87, %f78;
$L__BB0_25:
	div.rn.f32 	%f79, %f87, %f1;
	add.s64 	%rd183, %rd21, %rd188;
	shl.b64 	%rd184, %rd183, 2;
	add.s64 	%rd185, %rd3, %rd184;
	st.global.f32 	[%rd185], %f79;
$L__BB0_26:
	add.s64 	%rd188, %rd188, %rd7;
	setp.lt.s64 	%p29, %rd188, %rd33;
	@%p29 bra 	$L__BB0_11;
$L__BB0_27:
	add.s64 	%rd187, %rd187, %rd16;
	setp.lt.s64 	%p30, %rd187, %rd34;
	@%p30 bra 	$L__BB0_4;
$L__BB0_28:
	add.s64 	%rd186, %rd186, %rd15;
	setp.lt.s64 	%p31, %rd186, %rd35;
	@%p31 bra 	$L__BB0_2;
$L__BB0_29:
	ret;

}


// ===== COMPILED SASS (sm_100) =====

	.target	sm_100

	.elftype	@"ET_EXEC"


//--------------------- .note.nv.tkinfo           --------------------------
	.section	.note.nv.tkinfo,"",@"SHT_NOTE"
	.sectionflags	@"SHF_NOTE_NV_TKINFO"
	.tkinfo
        /*0018*/ 	.word	0x00000002
        /*0030*/ 	.string	""
        /*0030*/ 	.string	"ptxas"
        /*0030*/ 	.string	"Cuda compilation tools, release 13.0, V13.0.88"
        /*0030*/ 	.string	"Build cuda_13.0.r13.0/compiler.36424714_0"
        /*0030*/ 	.string	"-arch sm_100 -m 64 "



//--------------------- .note.nv.cuinfo           --------------------------
	.section	.note.nv.cuinfo,"",@"SHT_NOTE"
	.sectionflags	@"SHF_NOTE_NV_CUINFO"
        /*0018*/ 	.short	0x0002
        /*001a*/ 	.short	0x0064
        /*001c*/ 	.short	0x0082
	.zero		2


//--------------------- .nv.info                  --------------------------
	.section	.nv.info,"",@"SHT_CUDA_INFO"
	.align	4


	//----- nvinfo : EIATTR_REGCOUNT
	.align		4
        /*0000*/ 	.byte	0x04, 0x2f
        /*0002*/ 	.short	(.L_1 - .L_0)
	.align		4
.L_0:
        /*0004*/ 	.word	index@(_Z18statisticsKernelNDPfS_Plillll)
        /*0008*/ 	.word	0x00000020


	//----- nvinfo : EIATTR_FRAME_SIZE
	.align		4
.L_1:
        /*000c*/ 	.byte	0x04, 0x11
        /*000e*/ 	.short	(.L_3 - .L_2)
	.align		4
.L_2:
        /*0010*/ 	.word	index@($__internal_0_$__cuda_sm3x_div_rn_noftz_f32_slowpath)
        /*0014*/ 	.word	0x00000000


	//----- nvinfo : EIATTR_FRAME_SIZE
	.align		4
.L_3:
        /*0018*/ 	.byte	0x04, 0x11
        /*001a*/ 	.short	(.L_5 - .L_4)
	.align		4
.L_4:
        /*001c*/ 	.word	index@(_Z18statisticsKernelNDPfS_Plillll)
        /*0020*/ 	.word	0x00000000


	//----- nvinfo : EIATTR_MIN_STACK_SIZE
	.align		4
.L_5:
        /*0024*/ 	.byte	0x04, 0x12
        /*0026*/ 	.short	(.L_7 - .L_6)
	.align		4
.L_6:
        /*0028*/ 	.word	index@(_Z18statisticsKernelNDPfS_Plillll)
        /*002c*/ 	.word	0x00000000
.L_7:


//--------------------- .nv.compat                --------------------------
	.section	.nv.compat,"",@"SHT_CUDA_COMPAT_INFO"
	.align	4
        /*0000*/ 	.byte	0x02, 0x09, 0x00, 0x00, 0x02, 0x02, 0x01, 0x00, 0x02, 0x05, 0x05, 0x00, 0x03, 0x07, 0x01, 0x01
        /*0010*/ 	.byte	0x02, 0x03, 0x00, 0x00, 0x02, 0x06, 0x01, 0x00, 0x04, 0x0b, 0x08, 0x00, 0x01, 0x00, 0x00, 0x00
        /*0020*/ 	.byte	0x00, 0x00, 0x00, 0x00


//--------------------- .nv.info._Z18statisticsKernelNDPfS_Plillll --------------------------
	.section	.nv.info._Z18statisticsKernelNDPfS_Plillll,"",@"SHT_CUDA_INFO"
	.sectionflags	@""
	.align	4


	//----- nvinfo : EIATTR_CUDA_API_VERSION
	.align		4
        /*0000*/ 	.byte	0x04, 0x37
        /*0002*/ 	.short	(.L_9 - .L_8)
.L_8:
        /*0004*/ 	.word	0x00000082


	//----- nvinfo : EIATTR_KPARAM_INFO
	.align		4
.L_9:
        /*0008*/ 	.byte	0x04, 0x17
        /*000a*/ 	.short	(.L_11 - .L_10)
.L_10:
        /*000c*/ 	.word	0x00000000
        /*0010*/ 	.short	0x0007
        /*0012*/ 	.short	0x0038
        /*0014*/ 	.byte	0x00, 0xf0, 0x21, 0x00


	//----- nvinfo : EIATTR_KPARAM_INFO
	.align		4
.L_11:
        /*0018*/ 	.byte	0x04, 0x17
        /*001a*/ 	.short	(.L_13 - .L_12)
.L_12:
        /*001c*/ 	.word	0x00000000
        /*0020*/ 	.short	0x0006
        /*0022*/ 	.short	0x0030
        /*0024*/ 	.byte	0x00, 0xf0, 0x21, 0x00


	//----- nvinfo : EIATTR_KPARAM_INFO
	.align		4
.L_13:
        /*0028*/ 	.byte	0x04, 0x17
        /*002a*/ 	.short	(.L_15 - .L_14)
.L_14:
        /*002c*/ 	.word	0x00000000
        /*0030*/ 	.short	0x0005
        /*0032*/ 	.short	0x0028
        /*0034*/ 	.byte	0x00, 0xf0, 0x21, 0x00


	//----- nvinfo : EIATTR_KPARAM_INFO
	.align		4
.L_15:
        /*0038*/ 	.byte	0x04, 0x17
        /*003a*/ 	.short	(.L_17 - .L_16)
.L_16:
        /*003c*/ 	.word	0x00000000
        /*0040*/ 	.short	0x0004
        /*0042*/ 	.short	0x0020
        /*0044*/ 	.byte	0x00, 0xf0, 0x21, 0x00


	//----- nvinfo : EIATTR_KPARAM_INFO
	.align		4
.L_17:
        /*0048*/ 	.byte	0x04, 0x17
        /*004a*/ 	.short	(.L_19 - .L_18)
.L_18:
        /*004c*/ 	.word	0x00000000
        /*0050*/ 	.short	0x0003
        /*0052*/ 	.short	0x0018
        /*0054*/ 	.byte	0x00, 0xf0, 0x11, 0x00


	//----- nvinfo : EIATTR_KPARAM_INFO
	.align		4
.L_19:
        /*0058*/ 	.byte	0x04, 0x17
        /*005a*/ 	.short	(.L_21 - .L_20)
.L_20:
        /*005c*/ 	.word	0x00000000
        /*0060*/ 	.short	0x0002
        /*0062*/ 	.short	0x0010
        /*0064*/ 	.byte	0x00, 0xf5, 0x21, 0x00


	//----- nvinfo : EIATTR_KPARAM_INFO
	.align		4
.L_21:
        /*0068*/ 	.byte	0x04, 0x17
        /*006a*/ 	.short	(.L_23 - .L_22)
.L_22:
        /*006c*/ 	.word	0x00000000
        /*0070*/ 	.short	0x0001
        /*0072*/ 	.short	0x0008
        /*0074*/ 	.byte	0x00, 0xf5, 0x21, 0x00


	//----- nvinfo : EIATTR_KPARAM_INFO
	.align		4
.L_23:
        /*0078*/ 	.byte	0x04, 0x17
        /*007a*/ 	.short	(.L_25 - .L_24)
.L_24:
        /*007c*/ 	.word	0x00000000
        /*0080*/ 	.short	0x0000
        /*0082*/ 	.short	0x0000
        /*0084*/ 	.byte	0x00, 0xf5, 0x21, 0x00


	//----- nvinfo : EIATTR_SPARSE_MMA_MASK
	.align		4
.L_25:
        /*0088*/ 	.byte	0x03, 0x50
        /*008a*/ 	.short	0x0000


	//----- nvinfo : EIATTR_MAXREG_COUNT
	.align		4
        /*008c*/ 	.byte	0x03, 0x1b
        /*008e*/ 	.short	0x00ff


	//----- nvinfo : EIATTR_MERCURY_ISA_VERSION
	.align		4
        /*0090*/ 	.byte	0x03, 0x5f
        /*0092*/ 	.short	0x0101


	//----- nvinfo : EIATTR_VRC_CTA_INIT_COUNT
	.align		4
        /*0094*/ 	.byte	0x02, 0x4a
	.zero		1
	.zero		1


	//----- nvinfo : EIATTR_EXIT_INSTR_OFFSETS
	.align		4
        /*0098*/ 	.byte	0x04, 0x1c
        /*009a*/ 	.short	(.L_27 - .L_26)


	//   ....[0]....
.L_26:
        /*009c*/ 	.word	0x00000160


	//   ....[1]....
        /*00a0*/ 	.word	0x00001d40


	//----- nvinfo : EIATTR_CRS_STACK_SIZE
	.align		4
.L_27:
        /*00a4*/ 	.byte	0x04, 0x1e
        /*00a6*/ 	.short	(.L_29 - .L_28)
.L_28:
        /*00a8*/ 	.word	0x00000000


	//----- nvinfo : EIATTR_CBANK_PARAM_SIZE
	.align		4
.L_29:
        /*00ac*/ 	.byte	0x03, 0x19
        /*00ae*/ 	.short	0x0040


	//----- nvinfo : EIATTR_PARAM_CBANK
	.align		4
        /*00b0*/ 	.byte	0x04, 0x0a
        /*00b2*/ 	.short	(.L_31 - .L_30)
	.align		4
.L_30:
        /*00b4*/ 	.word	index@(.nv.constant0._Z18statisticsKernelNDPfS_Plillll)
        /*00b8*/ 	.short	0x0380
        /*00ba*/ 	.short	0x0040


	//----- nvinfo : EIATTR_SW_WAR
	.align		4
.L_31:
        /*00bc*/ 	.byte	0x04, 0x36
        /*00be*/ 	.short	(.L_33 - .L_32)
.L_32:
        /*00c0*/ 	.word	0x00000008
.L_33:


//--------------------- .nv.callgraph             --------------------------
	.section	.nv.callgraph,"",@"SHT_CUDA_CALLGRAPH"
	.align	4
	.sectionentsize	8
	.align		4
        /*0000*/ 	.word	0x00000000
	.align		4
        /*0004*/ 	.word	0xffffffff
	.align		4
        /*0008*/ 	.word	0x00000000
	.align		4
        /*000c*/ 	.word	0xfffffffe
	.align		4
        /*0010*/ 	.word	0x00000000
	.align		4
        /*0014*/ 	.word	0xfffffffd
	.align		4
        /*0018*/ 	.word	0x00000000
	.align		4
        /*001c*/ 	.word	0xfffffffc


//--------------------- .text._Z18statisticsKernelNDPfS_Plillll --------------------------
	.section	.text._Z18statisticsKernelNDPfS_Plillll,"ax",@progbits
	.align	128
        .global         _Z18statisticsKernelNDPfS_Plillll
        .type           _Z18statisticsKernelNDPfS_Plillll,@function
        .size           _Z18statisticsKernelNDPfS_Plillll,(.L_x_32 - _Z18statisticsKernelNDPfS_Plillll)
        .other          _Z18statisticsKernelNDPfS_Plillll,@"STO_CUDA_ENTRY STV_DEFAULT"
_Z18statisticsKernelNDPfS_Plillll:
.text._Z18statisticsKernelNDPfS_Plillll:
[----:B------:R-:W-:Y:S01]  /*0000*/  LDC R1, c[0x0][0x37c] ;  /* 0x0000df00ff017b82 */ /* 0x000fe20000000800 */
[----:B------:R-:W0:Y:S01]  /*0010*/  S2R R4, SR_TID.Z ;  /* 0x0000000000047919 */ /* 0x000e220000002300 */
[----:B------:R-:W1:Y:S06]  /*0020*/  LDCU UR8, c[0x0][0x360] ;  /* 0x00006c00ff0877ac */ /* 0x000e6c0008000800 */
[----:B------:R-:W2:Y:S01]  /*0030*/  LDC R3, c[0x0][0x360] ;  /* 0x0000d800ff037b82 */ /* 0x000ea20000000800 */
[----:B------:R-:W0:Y:S01]  /*0040*/  S2R R7, SR_CTAID.Z ;  /* 0x0000000000077919 */ /* 0x000e220000002700 */
[----:B------:R-:W3:Y:S01]  /*0050*/  LDCU UR9, c[0x0][0x364] ;  /* 0x00006c80ff0977ac */ /* 0x000ee20008000800 */
[----:B------:R-:W2:Y:S01]  /*0060*/  S2R R0, SR_TID.X ;  /* 0x0000000000007919 */ /* 0x000ea20000002100 */
[----:B------:R-:W4:Y:S04]  /*0070*/  LDCU.64 UR10, c[0x0][0x3b8] ;  /* 0x00007700ff0a77ac */ /* 0x000f280008000a00 */
[----:B------:R-:W5:Y:S01]  /*0080*/  LDC R5, c[0x0][0x364] ;  /* 0x0000d900ff057b82 */ /* 0x000f620000000800 */
[----:B------:R-:W5:Y:S01]  /*0090*/  S2R R2, SR_TID.Y ;  /* 0x0000000000027919 */ /* 0x000f620000002200 */
[----:B------:R-:W0:Y:S01]  /*00a0*/  LDCU UR13, c[0x0][0x368] ;  /* 0x00006d00ff0d77ac */ /* 0x000e220008000800 */
[----:B------:R-:W1:Y:S05]  /*00b0*/  LDCU UR4, c[0x0][0x370] ;  /* 0x00006e00ff0477ac */ /* 0x000e6a0008000800 */
[----:B------:R-:W2:Y:S01]  /*00c0*/  S2UR UR6, SR_CTAID.X ;  /* 0x00000000000679c3 */ /* 0x000ea20000002500 */
[----:B------:R-:W3:Y:S07]  /*00d0*/  LDCU UR5, c[0x0][0x374] ;  /* 0x00006e80ff0577ac */ /* 0x000eee0008000800 */
[----:B------:R-:W5:Y:S01]  /*00e0*/  S2UR UR7, SR_CTAID.Y ;  /* 0x00000000000779c3 */ /* 0x000f620000002600 */
[----:B-1----:R-:W-:Y:S01]  /*00f0*/  UIMAD UR8, UR8, UR4, URZ ;  /* 0x00000004080872a4 */ /* 0x002fe2000f8e02ff */
[----:B0-----:R-:W-:Y:S01]  /*0100*/  IMAD R4, R7, UR13, R4 ;  /* 0x0000000d07047c24 */ /* 0x001fe2000f8e0204 */
[----:B---3--:R-:W-:-:S04]  /*0110*/  UIMAD UR9, UR9, UR5, URZ ;  /* 0x00000005090972a4 */ /* 0x008fc8000f8e02ff */
[----:B----4-:R-:W-:Y:S01]  /*0120*/  ISETP.GE.U32.AND P0, PT, R4, UR10, PT ;  /* 0x0000000a04007c0c */ /* 0x010fe2000bf06070 */
[----:B--2---:R-:W-:-:S03]  /*0130*/  IMAD R0, R3, UR6, R0 ;  /* 0x0000000603007c24 */ /* 0x004fc6000f8e0200 */
[----:B------:R-:W-:Y:S01]  /*0140*/  ISETP.GE.AND.EX P0, PT, RZ, UR11, PT, P0 ;  /* 0x0000000bff007c0c */ /* 0x000fe2000bf06300 */
[----:B-----5:R-:W-:-:S12]  /*0150*/  IMAD R2, R5, UR7, R2 ;  /* 0x0000000705027c24 */ /* 0x020fd8000f8e0202 */
[----:B------:R-:W-:Y:S05]  /*0160*/  @P0 EXIT ;  /* 0x000000000000094d */ /* 0x000fea0003800000 */
[----:B------:R-:W0:Y:S02]  /*0170*/  LDCU UR6, c[0x0][0x398] ;  /* 0x00007300ff0677ac */ /* 0x000e240008000800 */
[----:B0-----:R-:W-:-:S04]  /*0180*/  UIMAD UR4, UR6, UR6, URZ ;  /* 0x00000006060472a4 */ /* 0x001fc8000f8e02ff */
[----:B------:R-:W-:Y:S02]  /*0190*/  UIMAD UR4, UR4, UR6, URZ ;  /* 0x00000006040472a4 */ /* 0x000fe4000f8e02ff */
[----:B------:R-:W-:-:S04]  /*01a0*/  USHF.R.S32.HI UR6, URZ, 0x1f, UR6 ;  /* 0x0000001fff067899 */ /* 0x000fc80008011406 */
[----:B------:R-:W-:-:S04]  /*01b0*/  I2FP.F32.S32 R3, UR4 ;  /* 0x0000000400037c45 */ /* 0x000fc80008201400 */
[----:B------:R-:W-:-:S13]  /*01c0*/  R2UR UR21, R3 ;  /* 0x00000000031572ca */ /* 0x000fda00000e0000 */
[----:B------:R-:W0:Y:S01]  /*01d0*/  MUFU.RCP R3, UR21 ;  /* 0x0000001500037d08 */ /* 0x000e220008001000 */
[----:B------:R-:W-:-:S07]  /*01e0*/  IMAD.U32 R6, RZ, RZ, UR21 ;  /* 0x00000015ff067e24 */ /* 0x000fce000f8e00ff */
[----:B------:R-:W1:Y:S01]  /*01f0*/  FCHK P0, RZ, UR21 ;  /* 0x00000015ff007d02 */ /* 0x000e620008000000 */
[----:B0-----:R-:W-:-:S04]  /*0200*/  FFMA R6, R3, -R6, 1 ;  /* 0x3f80000003067423 */ /* 0x001fc80000000806 */
[----:B------:R-:W-:-:S04]  /*0210*/  FFMA R6, R3, R6, R3 ;  /* 0x0000000603067223 */ /* 0x000fc80000000003 */
[----:B------:R-:W-:-:S04]  /*0220*/  FFMA R3, RZ, R6, RZ ;  /* 0x00000006ff037223 */ /* 0x000fc800000000ff */
[----:B------:R-:W-:-:S04]  /*0230*/  FFMA R5, R3, -UR21, RZ ;  /* 0x8000001503057c23 */ /* 0x000fc800080000ff */
[----:B------:R-:W-:Y:S01]  /*0240*/  FFMA R3, R6, R5, R3 ;  /* 0x0000000506037223 */ /* 0x000fe20000000003 */
[----:B------:R-:W-:Y:S01]  /*0250*/  IMAD.MOV.U32 R5, RZ, RZ, RZ ;  /* 0x000000ffff057224 */ /* 0x000fe200078e00ff */
[----:B-1----:R-:W-:Y:S06]  /*0260*/  @!P0 BRA `(.L_x_0) ;  /* 0x0000000000148947 */ /* 0x002fec0003800000 */
[----:B------:R-:W-:Y:S01]  /*0270*/  IMAD.MOV.U32 R27, RZ, RZ, RZ ;  /* 0x000000ffff1b7224 */ /* 0x000fe200078e00ff */
[----:B------:R-:W-:Y:S01]  /*0280*/  MOV R14, 0x2b0 ;  /* 0x000002b0000e7802 */ /* 0x000fe20000000f00 */
[----:B------:R-:W-:-:S07]  /*0290*/  IMAD.U32 R12, RZ, RZ, UR21 ;  /* 0x00000015ff0c7e24 */ /* 0x000fce000f8e00ff */
[----:B------:R-:W-:Y:S05]  /*02a0*/  CALL.REL.NOINC `($__internal_0_$__cuda_sm3x_div_rn_noftz_f32_slowpath) ;  /* 0x0000001800a87944 */ /* 0x000fea0003c00000 */
[----:B------:R-:W-:-:S07]  /*02b0*/  IMAD.MOV.U32 R3, RZ, RZ, R12 ;  /* 0x000000ffff037224 */ /* 0x000fce00078e000c */
.L_x_0:
[----:B------:R-:W0:Y:S01]  /*02c0*/  LDCU UR18, c[0x0][0x398] ;  /* 0x00007300ff1277ac */ /* 0x000e220008000800 */
[----:B------:R-:W-:Y:S01]  /*02d0*/  BSSY.RECONVERGENT B0, `(.L_x_1) ;  /* 0x00001a6000007945 */ /* 0x000fe20003800200 */
[----:B------:R-:W1:Y:S01]  /*02e0*/  LDCU.64 UR14, c[0x0][0x3b0] ;  /* 0x00007600ff0e77ac */ /* 0x000e620008000a00 */
[----:B------:R-:W2:Y:S01]  /*02f0*/  LDCU.64 UR16, c[0x0][0x3a8] ;  /* 0x00007500ff1077ac */ /* 0x000ea20008000a00 */
[----:B------:R-:W3:Y:S01]  /*0300*/  LDCU UR5, c[0x0][0x378] ;  /* 0x00006f00ff0577ac */ /* 0x000ee20008000800 */
[----:B------:R-:W-:Y:S02]  /*0310*/  ULOP3.LUT UR25, UR4, 0x7ffffff0, URZ, 0xc0, !UPT ;  /* 0x7ffffff004197892 */ /* 0x000fe4000f8ec0ff */
[----:B0-----:R-:W-:Y:S02]  /*0320*/  USHF.R.S32.HI UR24, URZ, 0x1, UR18 ;  /* 0x00000001ff187899 */ /* 0x001fe40008011412 */
[----:B------:R-:W-:Y:S02]  /*0330*/  ULOP3.LUT UR12, UR4, 0x3, URZ, 0xc0, !UPT ;  /* 0x00000003040c7892 */ /* 0x000fe4000f8ec0ff */
[----:B------:R-:W-:-:S02]  /*0340*/  ULOP3.LUT UR11, URZ, UR24, URZ, 0x33, !UPT ;  /* 0x00000018ff0b7292 */ /* 0x000fc4000f8e33ff */
[----:B-1----:R-:W-:Y:S02]  /*0350*/  UIADD3 UR10, UP0, UP1, -UR18, 0x1, UR14 ;  /* 0x00000001120a7890 */ /* 0x002fe4000f91e10e */
[----:B------:R-:W-:Y:S02]  /*0360*/  USHF.R.S32.HI UR7, URZ, 0x1f, UR11 ;  /* 0x0000001fff077899 */ /* 0x000fe4000801140b */
[----:B--2---:R-:W-:Y:S02]  /*0370*/  UIADD3 UR11, UP2, UPT, UR11, UR16, URZ ;  /* 0x000000100b0b7290 */ /* 0x004fe4000ff5e0ff */
[----:B------:R-:W-:Y:S02]  /*0380*/  UIMAD UR4, UR18, UR18, URZ ;  /* 0x00000012120472a4 */ /* 0x000fe4000f8e02ff */
[----:B------:R-:W-:Y:S02]  /*0390*/  UIADD3 UR16, UPT, UPT, -UR18, 0x1, UR16 ;  /* 0x0000000112107890 */ /* 0x000fe4000fffe110 */
[----:B------:R-:W-:-:S02]  /*03a0*/  UIADD3.X UR15, UPT, UPT, ~UR6, URZ, UR15, UP0, UP1 ;  /* 0x000000ff060f7290 */ /* 0x000fc400087e250f */
[----:B------:R-:W-:Y:S01]  /*03b0*/  UIADD3.X UR14, UPT, UPT, UR7, UR17, URZ, UP2, !UPT ;  /* 0x00000011070e7290 */ /* 0x000fe200097fe4ff */
[----:B------:R-:W0:Y:S01]  /*03c0*/  LDCU.64 UR22, c[0x0][0x358] ;  /* 0x00006b00ff1677ac */ /* 0x000e220008000a00 */
[----:B---3--:R-:W-:Y:S02]  /*03d0*/  UIMAD UR13, UR13, UR5, URZ ;  /* 0x000000050d0d72a4 */ /* 0x008fe4000f8e02ff */
[----:B------:R-:W-:Y:S02]  /*03e0*/  USHF.R.S32.HI UR26, URZ, 0x1f, UR24 ;  /* 0x0000001fff1a7899 */ /* 0x000fe40008011418 */
[----:B------:R-:W-:-:S12]  /*03f0*/  UIMAD UR18, UR4, UR18, URZ ;  /* 0x00000012041272a4 */ /* 0x000fd8000f8e02ff */
.L_x_19:
[----:B-1----:R-:W1:Y:S01]  /*0400*/  LDCU.64 UR4, c[0x0][0x3b0] ;  /* 0x00007600ff0477ac */ /* 0x002e620008000a00 */
[----:B------:R-:W-:Y:S01]  /*0410*/  BSSY.RECONVERGENT B1, `(.L_x_2) ;  /* 0x000018b000017945 */ /* 0x000fe20003800200 */
[----:B-1----:R-:W-:-:S04]  /*0420*/  ISETP.GE.U32.AND P0, PT, R2, UR4, PT ;  /* 0x0000000402007c0c */ /* 0x002fc8000bf06070 */
[----:B------:R-:W-:-:S13]  /*0430*/  ISETP.GE.AND.EX P0, PT, RZ, UR5, PT, P0 ;  /* 0x00000005ff007c0c */ /* 0x000fda000bf06300 */
[----:B------:R-:W-:Y:S05]  /*0440*/  @P0 BRA `(.L_x_3) ;  /* 0x00000018001c0947 */ /* 0x000fea0003800000 */
[----:B------:R-:W-:Y:S02]  /*0450*/  IMAD.MOV.U32 R7, RZ, RZ, R2 ;  /* 0x000000ffff077224 */ /* 0x000fe400078e0002 */
[----:B------:R-:W-:-:S07]  /*0460*/  IMAD.MOV.U32 R6, RZ, RZ, RZ ;  /* 0x000000ffff067224 */ /* 0x000fce00078e00ff */
.L_x_18:
[----:B-1----:R-:W1:Y:S01]  /*0470*/  LDCU.64 UR4, c[0x0][0x3a8] ;  /* 0x00007500ff0477ac */ /* 0x002e620008000a00 */
[----:B------:R-:W-:Y:S01]  /*0480*/  BSSY.RECONVERGENT B2, `(.L_x_4) ;  /* 0x000017d000027945 */ /* 0x000fe20003800200 */
[----:B-1----:R-:W-:-:S04]  /*0490*/  ISETP.GE.U32.AND P0, PT, R0, UR4, PT ;  /* 0x0000000400007c0c */ /* 0x002fc8000bf06070 */
[----:B------:R-:W-:-:S13]  /*04a0*/  ISETP.GE.AND.EX P0, PT, RZ, UR5, PT, P0 ;  /* 0x00000005ff007c0c */ /* 0x000fda000bf06300 */
[----:B------:R-:W-:Y:S05]  /*04b0*/  @P0 BRA `(.L_x_5) ;  /* 0x0000001400e40947 */ /* 0x000fea0003800000 */
[----:B------:R-:W1:Y:S01]  /*04c0*/  LDCU.128 UR4, c[0x0][0x3b0] ;  /* 0x00007600ff0477ac */ /* 0x000e620008000c00 */
[----:B------:R-:W-:Y:S02]  /*04d0*/  IADD3 R11, P0, PT, R4, -UR24, RZ ;  /* 0x80000018040b7c10 */ /* 0x000fe4000ff1e0ff */
[----:B------:R-:W-:Y:S01]  /*04e0*/  ISETP.LT.U32.AND P3, PT, R7, R4, PT ;  /* 0x000000040700720c */ /* 0x000fe20003f61070 */
[----:B------:R-:W-:Y:S01]  /*04f0*/  UIADD3 UR27, UP0, UPT, URZ, -UR24, URZ ;  /* 0x80000018ff1b7290 */ /* 0x000fe2000ff1e0ff */
[----:B------:R-:W-:Y:S01]  /*0500*/  IADD3.X R10, PT, PT, R5, ~UR26, RZ, P0, !PT ;  /* 0x8000001a050a7c10 */ /* 0x000fe200087fe4ff */
[----:B------:R-:W2:Y:S01]  /*0510*/  LDCU UR17, c[0x0][0x398] ;  /* 0x00007300ff1177ac */ /* 0x000ea20008000800 */
[----:B------:R-:W-:Y:S01]  /*0520*/  ISETP.LT.AND.EX P3, PT, R6, R5, PT, P3 ;  /* 0x000000050600720c */ /* 0x000fe20003f61330 */
[----:B------:R-:W3:Y:S02]  /*0530*/  LDCU UR29, c[0x0][0x398] ;  /* 0x00007300ff1d77ac */ /* 0x000ee40008000800 */
[----:B------:R-:W-:-:S02]  /*0540*/  IMAD.U32 R8, RZ, RZ, UR27 ;  /* 0x0000001bff087e24 */ /* 0x000fc4000f8e00ff */
[----:B------:R-:W-:Y:S01]  /*0550*/  IMAD R10, R10, UR10, RZ ;  /* 0x0000000a0a0a7c24 */ /* 0x000fe2000f8e02ff */
[----:B------:R-:W3:Y:S01]  /*0560*/  LDCU.64 UR30, c[0x0][0x3a8] ;  /* 0x00007500ff1e77ac */ /* 0x000ee20008000a00 */
[----:B------:R-:W-:Y:S02]  /*0570*/  UIADD3.X UR28, UPT, UPT, URZ, ~UR26, URZ, UP0, !UPT ;  /* 0x8000001aff1c7290 */ /* 0x000fe400087fe4ff */
[----:B------:R-:W-:-:S04]  /*0580*/  ULOP3.LUT UR19, URZ, UR24, URZ, 0x33, !UPT ;  /* 0x00000018ff137292 */ /* 0x000fc8000f8e33ff */
[----:B------:R-:W-:Y:S01]  /*0590*/  IMAD.U32 R9, RZ, RZ, UR28 ;  /* 0x0000001cff097e24 */ /* 0x000fe2000f8e00ff */
[----:B-1----:R-:W-:Y:S02]  /*05a0*/  UIADD3 UR6, UP1, UPT, UR19, UR6, URZ ;  /* 0x0000000613067290 */ /* 0x002fe4000ff3e0ff */
[----:B------:R-:W-:Y:S01]  /*05b0*/  USHF.R.S32.HI UR20, URZ, 0x1f, UR19 ;  /* 0x0000001fff147899 */ /* 0x000fe20008011413 */
[C---:B------:R-:W-:Y:S01]  /*05c0*/  IMAD.WIDE.U32 R8, R11.reuse, UR10, R8 ;  /* 0x0000000a0b087c25 */ /* 0x040fe2000f8e0008 */
[----:B------:R-:W-:Y:S02]  /*05d0*/  UIADD3 UR4, UP0, UPT, UR19, UR4, URZ ;  /* 0x0000000413047290 */ /* 0x000fe4000ff1e0ff */
[----:B------:R-:W-:Y:S01]  /*05e0*/  UIADD3.X UR7, UPT, UPT, UR20, UR7, URZ, UP1, !UPT ;  /* 0x0000000714077290 */ /* 0x000fe20008ffe4ff */
[----:B------:R-:W-:Y:S01]  /*05f0*/  IMAD R11, R11, UR15, R10 ;  /* 0x0000000f0b0b7c24 */ /* 0x000fe2000f8e020a */
[C---:B------:R-:W-:Y:S01]  /*0600*/  IADD3 R8, P1, PT, R7.reuse, R8, RZ ;  /* 0x0000000807087210 */ /* 0x040fe20007f3e0ff */
[----:B------:R-:W-:Y:S01]  /*0610*/  UIADD3.X UR5, UPT, UPT, UR20, UR5, URZ, UP0, !UPT ;  /* 0x0000000514057290 */ /* 0x000fe200087fe4ff */
[----:B------:R-:W-:Y:S01]  /*0620*/  SEL R10, R7, R4, P3 ;  /* 0x00000004070a7207 */ /* 0x000fe20001800000 */
[----:B--2---:R-:W-:Y:S01]  /*0630*/  USHF.R.S32.HI UR17, URZ, 0x1f, UR17 ;  /* 0x0000001fff117899 */ /* 0x004fe20008011411 */
[----:B------:R-:W-:Y:S01]  /*0640*/  IADD3.X R9, PT, PT, R6, R9, R11, P1, !PT ;  /* 0x0000000906097210 */ /* 0x000fe20000ffe40b */
[----:B---3--:R-:W-:Y:S01]  /*0650*/  UIADD3 URZ, UP1, UP0, -UR29, 0x1, UR30 ;  /* 0x000000011dff7890 */ /* 0x008fe2000f83e11e */
[----:B------:R-:W-:-:S02]  /*0660*/  ISETP.GT.U32.AND P2, PT, R4, UR6, PT ;  /* 0x0000000604007c0c */ /* 0x000fc4000bf44070 */
[----:B------:R-:W-:Y:S01]  /*0670*/  ISETP.GE.U32.AND P0, PT, R10, UR24, PT ;  /* 0x000000180a007c0c */ /* 0x000fe2000bf06070 */
[----:B------:R-:W-:Y:S01]  /*0680*/  UIADD3.X UR17, UPT, UPT, ~UR17, URZ, UR31, UP1, UP0 ;  /* 0x000000ff11117290 */ /* 0x000fe20008fe051f */
[----:B------:R-:W-:Y:S01]  /*0690*/  IMAD R9, R9, UR16, RZ ;  /* 0x0000001009097c24 */ /* 0x000fe2000f8e02ff */
[----:B------:R-:W-:Y:S01]  /*06a0*/  UISETP.GT.AND UP0, UPT, UR18, URZ, UPT ;  /* 0x000000ff1200728c */ /* 0x000fe2000bf04270 */
[----:B------:R-:W-:Y:S02]  /*06b0*/  ISETP.GT.U32.AND P1, PT, R7, UR4, PT ;  /* 0x0000000407007c0c */ /* 0x000fe4000bf24070 */
[----:B------:R-:W-:Y:S01]  /*06c0*/  SEL R10, R6, R5, P3 ;  /* 0x00000005060a7207 */ /* 0x000fe20001800000 */
[C---:B------:R-:W-:Y:S01]  /*06d0*/  IMAD R11, R8.reuse, UR17, R9 ;  /* 0x00000011080b7c24 */ /* 0x040fe2000f8e0209 */
[----:B------:R-:W-:Y:S01]  /*06e0*/  ISETP.GT.AND.EX P2, PT, R5, UR7, PT, P2 ;  /* 0x0000000705007c0c */ /* 0x000fe2000bf44320 */
[----:B------:R-:W-:Y:S01]  /*06f0*/  IMAD.WIDE.U32 R8, R8, UR16, RZ ;  /* 0x0000001008087c25 */ /* 0x000fe2000f8e00ff */
[----:B------:R-:W-:-:S02]  /*0700*/  ISETP.GE.AND.EX P0, PT, R10, UR26, PT, P0 ;  /* 0x0000001a0a007c0c */ /* 0x000fc4000bf06300 */
[----:B------:R-:W-:Y:S01]  /*0710*/  ISETP.GT.OR.EX P1, PT, R6, UR5, P2, P1 ;  /* 0x0000000506007c0c */ /* 0x000fe20009724710 */
[----:B------:R-:W-:Y:S01]  /*0720*/  IMAD.IADD R23, R9, 0x1, R11 ;  /* 0x0000000109177824 */ /* 0x000fe200078e020b */
[----:B------:R-:W-:Y:S11]  /*0730*/  BRA.U UP0, `(.L_x_6) ;  /* 0x0000000100687547 */ /* 0x000ff6000b800000 */
[----:B------:R-:W1:Y:S01]  /*0740*/  LDCU.64 UR4, c[0x0][0x388] ;  /* 0x00007100ff0477ac */ /* 0x000e620008000a00 */
[--C-:B------:R-:W-:Y:S01]  /*0750*/  IADD3 R8, P2, P3, R8, -UR24, R0.reuse ;  /* 0x8000001808087c10 */ /* 0x100fe2000fb5e000 */
[----:B------:R-:W-:Y:S02]  /*0760*/  IMAD.MOV.U32 R10, RZ, RZ, R0 ;  /* 0x000000ffff0a7224 */ /* 0x000fe400078e0000 */
[----:B------:R-:W-:Y:S01]  /*0770*/  IMAD.MOV.U32 R11, RZ, RZ, RZ ;  /* 0x000000ffff0b7224 */ /* 0x000fe200078e00ff */
[----:B------:R-:W-:Y:S02]  /*0780*/  IADD3.X R13, PT, PT, R23, ~UR26, RZ, P2, P3 ;  /* 0x8000001a170d7c10 */ /* 0x000fe400097e64ff */
[----:B-1----:R-:W-:-:S04]  /*0790*/  LEA R12, P4, R8, UR4, 0x2 ;  /* 0x00000004080c7c11 */ /* 0x002fc8000f8810ff */
[----:B------:R-:W-:-:S09]  /*07a0*/  LEA.HI.X R13, R8, UR5, R13, 0x2, P4 ;  /* 0x00000005080d7c11 */ /* 0x000fd2000a0f140d */
.L_x_7:
[C---:B------:R-:W-:Y:S01]  /*07b0*/  ISETP.LT.U32.AND P2, PT, R10.reuse, UR24, PT ;  /* 0x000000180a007c0c */ /* 0x040fe2000bf41070 */
[----:B------:R-:W1:Y:S01]  /*07c0*/  LDCU.64 UR4, c[0x0][0x3a8] ;  /* 0x00007500ff0477ac */ /* 0x000e620008000a00 */
[----:B------:R-:W-:Y:S01]  /*07d0*/  ISETP.GT.U32.AND P3, PT, R10, UR11, PT ;  /* 0x0000000b0a007c0c */ /* 0x000fe2000bf64070 */
[----:B------:R-:W-:Y:S01]  /*07e0*/  IMAD.U32 R15, RZ, RZ, UR8 ;  /* 0x00000008ff0f7e24 */ /* 0x000fe2000f8e00ff */
[C---:B------:R-:W-:Y:S01]  /*07f0*/  ISETP.LT.OR.EX P2, PT, R11.reuse, UR26, !P0, P2 ;  /* 0x0000001a0b007c0c */ /* 0x040fe2000c741720 */
[----:B------:R-:W-:Y:S01]  /*0800*/  IMAD.U32 R14, RZ, RZ, UR8 ;  /* 0x00000008ff0e7e24 */ /* 0x000fe2000f8e00ff */
[----:B------:R-:W-:-:S04]  /*0810*/  ISETP.GT.OR.EX P3, PT, R11, UR14, P1, P3 ;  /* 0x0000000e0b007c0c */ /* 0x000fc80008f64730 */
[----:B------:R-:W-:-:S13]  /*0820*/  PLOP3.LUT P2, PT, P2, P3, PT, 0xf8, 0x8f ;  /* 0x00000000008f781c */ /* 0x000fda0001747f70 */
[----:B------:R-:W-:Y:S01]  /*0830*/  @!P2 IMAD.MOV.U32 R8, RZ, RZ, R12 ;  /* 0x000000ffff08a224 */ /* 0x000fe200078e000c */
[----:B------:R-:W-:Y:S01]  /*0840*/  LEA R12, P3, R15, R12, 0x2 ;  /* 0x0000000c0f0c7211 */ /* 0x000fe200078610ff */
[----:B------:R-:W-:-:S03]  /*0850*/  @!P2 IMAD.MOV.U32 R9, RZ, RZ, R13 ;  /* 0x000000ffff09a224 */ /* 0x000fc600078e000d */
[----:B------:R-:W-:Y:S02]  /*0860*/  LEA.HI.X R13, R14, R13, RZ, 0x2, P3 ;  /* 0x0000000d0e0d7211 */ /* 0x000fe400018f14ff */
[----:B0-----:R2:W-:Y:S01]  /*0870*/  @!P2 STG.E desc[UR22][R8.64], R3 ;  /* 0x000000030800a986 */ /* 0x0015e2000c101916 */
[----:B------:R-:W-:-:S05]  /*0880*/  IADD3 R10, P2, PT, R10, UR8, RZ ;  /* 0x000000080a0a7c10 */ /* 0x000fca000ff5e0ff */
[----:B------:R-:W-:Y:S01]  /*0890*/  IMAD.X R11, RZ, RZ, R11, P2 ;  /* 0x000000ffff0b7224 */ /* 0x000fe200010e060b */
[----:B-1----:R-:W-:-:S04]  /*08a0*/  ISETP.GE.U32.AND P2, PT, R10, UR4, PT ;  /* 0x000000040a007c0c */ /* 0x002fc8000bf46070 */
[----:B------:R-:W-:-:S13]  /*08b0*/  ISETP.GE.AND.EX P2, PT, R11, UR5, PT, P2 ;  /* 0x000000050b007c0c */ /* 0x000fda000bf46320 */
[----:B--2---:R-:W-:Y:S05]  /*08c0*/  @!P2 BRA `(.L_x_7) ;  /* 0xfffffffc00b8a947 */ /* 0x004fea000383ffff */
[----:B------:R-:W-:Y:S05]  /*08d0*/  BRA `(.L_x_5) ;  /* 0x0000001000dc7947 */ /* 0x000fea0003800000 */
.L_x_6:
[----:B------:R-:W1:Y:S01]  /*08e0*/  LDCU.64 UR4, c[0x0][0x3b0] ;  /* 0x00007600ff0477ac */ /* 0x000e620008000a00 */
[----:B------:R-:W-:Y:S01]  /*08f0*/  IMAD.MOV.U32 R10, RZ, RZ, R7 ;  /* 0x000000ffff0a7224 */ /* 0x000fe200078e0007 */
[----:B------:R-:W-:Y:S01]  /*0900*/  IADD3 R8, P2, PT, R8, -UR24, RZ ;  /* 0x8000001808087c10 */ /* 0x000fe2000ff5e0ff */
[----:B------:R-:W-:Y:S02]  /*0910*/  IMAD.MOV.U32 R11, RZ, RZ, R6 ;  /* 0x000000ffff0b7224 */ /* 0x000fe400078e0006 */
[----:B------:R-:W-:Y:S01]  /*0920*/  IMAD.MOV.U32 R22, RZ, RZ, RZ ;  /* 0x000000ffff167224 */ /* 0x000fe200078e00ff */
[----:B------:R-:W-:Y:S01]  /*0930*/  IADD3.X R23, PT, PT, R23, ~UR26, RZ, P2, !PT ;  /* 0x8000001a17177c10 */ /* 0x000fe200097fe4ff */
[----:B-1----:R-:W-:Y:S02]  /*0940*/  IMAD R9, R5, UR4, RZ ;  /* 0x0000000405097c24 */ /* 0x002fe4000f8e02ff */
[----:B------:R-:W-:-:S04]  /*0950*/  IMAD.WIDE.U32 R10, R4, UR4, R10 ;  /* 0x00000004040a7c25 */ /* 0x000fc8000f8e000a */
[----:B------:R-:W-:Y:S02]  /*0960*/  IMAD R13, R4, UR5, R9 ;  /* 0x00000005040d7c24 */ /* 0x000fe4000f8e0209 */
[----:B------:R-:W-:Y:S02]  /*0970*/  IMAD.MOV.U32 R9, RZ, RZ, R0 ;  /* 0x000000ffff097224 */ /* 0x000fe400078e0000 */
[----:B------:R-:W-:-:S07]  /*0980*/  IMAD.IADD R24, R11, 0x1, R13 ;  /* 0x000000010b187824 */ /* 0x000fce00078e020d */
.L_x_17:
[C---:B------:R-:W-:Y:S01]  /*0990*/  ISETP.LT.U32.AND P2, PT, R9.reuse, UR24, PT ;  /* 0x0000001809007c0c */ /* 0x040fe2000bf41070 */
[----:B------:R-:W-:Y:S01]  /*09a0*/  BSSY.RECONVERGENT B3, `(.L_x_8) ;  /* 0x0000124000037945 */ /* 0x000fe20003800200 */
[----:B------:R-:W-:Y:S02]  /*09b0*/  ISETP.GT.U32.AND P3, PT, R9, UR11, PT ;  /* 0x0000000b09007c0c */ /* 0x000fe4000bf64070 */
[C---:B------:R-:W-:Y:S02]  /*09c0*/  ISETP.LT.OR.EX P2, PT, R22.reuse, UR26, !P0, P2 ;  /* 0x0000001a16007c0c */ /* 0x040fe4000c741720 */
[----:B------:R-:W-:-:S04]  /*09d0*/  ISETP.GT.OR.EX P3, PT, R22, UR14, P1, P3 ;  /* 0x0000000e16007c0c */ /* 0x000fc80008f64730 */
[----:B------:R-:W-:-:S13]  /*09e0*/  PLOP3.LUT P2, PT, P2, P3, PT, 0xf8, 0x8f ;  /* 0x00000000008f781c */ /* 0x000fda0001747f70 */
[----:B-1----:R-:W-:Y:S05]  /*09f0*/  @P2 BRA `(.L_x_9) ;  /* 0x0000001000782947 */ /* 0x002fea0003800000 */
[----:B------:R-:W1:Y:S01]  /*0a00*/  LDCU.64 UR4, c[0x0][0x3a8] ;  /* 0x00007500ff0477ac */ /* 0x000e620008000a00 */
[----:B------:R-:W-:Y:S01]  /*0a10*/  IMAD.MOV.U32 R12, RZ, RZ, R9 ;  /* 0x000000ffff0c7224 */ /* 0x000fe200078e0009 */
[----:B------:R-:W-:Y:S01]  /*0a20*/  CS2R R26, SRZ ;  /* 0x00000000001a7805 */ /* 0x000fe2000001ff00 */
[----:B------:R-:W-:Y:S01]  /*0a30*/  IMAD.MOV.U32 R13, RZ, RZ, R22 ;  /* 0x000000ffff0d7224 */ /* 0x000fe200078e0016 */
[----:B------:R-:W-:Y:S01]  /*0a40*/  UISETP.GE.U32.AND UP0, UPT, UR18, 0x10, UPT ;  /* 0x000000101200788c */ /* 0x000fe2000bf06070 */
[----:B-1----:R-:W-:Y:S02]  /*0a50*/  IMAD R15, R24, UR4, RZ ;  /* 0x00000004180f7c24 */ /* 0x002fe4000f8e02ff */
[----:B------:R-:W-:-:S04]  /*0a60*/  IMAD.WIDE.U32 R12, R10, UR4, R12 ;  /* 0x000000040a0c7c25 */ /* 0x000fc8000f8e000c */
[----:B------:R-:W-:-:S04]  /*0a70*/  IMAD R15, R10, UR5, R15 ;  /* 0x000000050a0f7c24 */ /* 0x000fc8000f8e020f */
[----:B------:R-:W-:Y:S01]  /*0a80*/  IMAD.IADD R25, R13, 0x1, R15 ;  /* 0x000000010d197824 */ /* 0x000fe200078e020f */
[----:B------:R-:W-:Y:S06]  /*0a90*/  BRA.U !UP0, `(.L_x_10) ;  /* 0x0000000508e47547 */ /* 0x000fec000b800000 */
[----:B------:R-:W-:Y:S01]  /*0aa0*/  CS2R R26, SRZ ;  /* 0x00000000001a7805 */ /* 0x000fe2000001ff00 */
[----:B------:R-:W1:Y:S01]  /*0ab0*/  LDCU.64 UR4, c[0x0][0x380] ;  /* 0x00007000ff0477ac */ /* 0x000e620008000a00 */
[----:B------:R-:W-:-:S05]  /*0ac0*/  NOP ;  /* 0x0000000000007918 */ /* 0x000fca0000000000 */
.L_x_11:
[----:B------:R-:W2:Y:S02]  /*0ad0*/  LDC.64 R20, c[0x0][0x390] ;  /* 0x0000e400ff147b82 */ /* 0x000ea40000000a00 */
[----:B--2---:R-:W-:-:S05]  /*0ae0*/  IMAD.WIDE.U32 R20, R26, 0x8, R20 ;  /* 0x000000081a147825 */ /* 0x004fca00078e0014 */
[----:B0-----:R-:W2:Y:S04]  /*0af0*/  LDG.E.64 R14, desc[UR22][R20.64] ;  /* 0x00000016140e7981 */ /* 0x001ea8000c1e1b00 */
[----:B------:R-:W3:Y:S01]  /*0b00*/  LDG.E.64 R18, desc[UR22][R20.64+0x8] ;  /* 0x0000081614127981 */ /* 0x000ee2000c1e1b00 */
[----:B--2---:R-:W-:-:S05]  /*0b10*/  IADD3 R16, P2, PT, R14, R12, RZ ;  /* 0x0000000c0e107210 */ /* 0x004fca0007f5e0ff */
[----:B------:R-:W-:Y:S01]  /*0b20*/  IMAD.X R15, R15, 0x1, R25, P2 ;  /* 0x000000010f0f7824 */ /* 0x000fe200010e0619 */
[----:B-1----:R-:W-:-:S04]  /*0b30*/  LEA R14, P2, R16, UR4, 0x2 ;  /* 0x00000004100e7c11 */ /* 0x002fc8000f8410ff */
[----:B------:R-:W-:Y:S02]  /*0b40*/  LEA.HI.X R15, R16, UR5, R15, 0x2, P2 ;  /* 0x00000005100f7c11 */ /* 0x000fe400090f140f */
[----:B------:R-:W2:Y:S04]  /*0b50*/  LDG.E.64 R16, desc[UR22][R20.64+0x10] ;  /* 0x0000101614107981 */ /* 0x000ea8000c1e1b00 */
[----:B------:R-:W4:Y:S04]  /*0b60*/  LDG.E R28, desc[UR22][R14.64] ;  /* 0x000000160e1c7981 */ /* 0x000f28000c1e1900 */
[----:B------:R-:W5:Y:S01]  /*0b70*/  LDG.E.64 R14, desc[UR22][R20.64+0x18] ;  /* 0x00001816140e7981 */ /* 0x000f62000c1e1b00 */
[----:B---3--:R-:W-:-:S05]  /*0b80*/  IADD3 R18, P2, PT, R18, R12, RZ ;  /* 0x0000000c12127210 */ /* 0x008fca0007f5e0ff */
[----:B------:R-:W-:Y:S02]  /*0b90*/  IMAD.X R19, R19, 0x1, R25, P2 ;  /* 0x0000000113137824 */ /* 0x000fe400010e0619 */
[----:B----4-:R-:W-:Y:S01]  /*0ba0*/  FADD R27, R28, R27 ;  /* 0x0000001b1c1b7221 */ /* 0x010fe20000000000 */
[----:B------:R-:W-:-:S04]  /*0bb0*/  LEA R28, P2, R18, UR4, 0x2 ;  /* 0x00000004121c7c11 */ /* 0x000fc8000f8410ff */
[----:B------:R-:W-:Y:S02]  /*0bc0*/  LEA.HI.X R29, R18, UR5, R19, 0x2, P2 ;  /* 0x00000005121d7c11 */ /* 0x000fe400090f1413 */
[----:B--2---:R-:W-:-:S03]  /*0bd0*/  IADD3 R18, P2, PT, R16, R12, RZ ;  /* 0x0000000c10127210 */ /* 0x004fc60007f5e0ff */
[----:B------:R-:W2:Y:S02]  /*0be0*/  LDG.E R28, desc[UR22][R28.64] ;  /* 0x000000161c1c7981 */ /* 0x000ea4000c1e1900 */
[----:B------:R-:W-:Y:S01]  /*0bf0*/  IMAD.X R17, R17, 0x1, R25, P2 ;  /* 0x0000000111117824 */ /* 0x000fe200010e0619 */
[----:B------:R-:W-:-:S04]  /*0c00*/  LEA R16, P2, R18, UR4, 0x2 ;  /* 0x0000000412107c11 */ /* 0x000fc8000f8410ff */
[----:B------:R-:W-:Y:S02]  /*0c10*/  LEA.HI.X R17, R18, UR5, R17, 0x2, P2 ;  /* 0x0000000512117c11 */ /* 0x000fe400090f1411 */
[----:B-----5:R-:W-:-:S03]  /*0c20*/  IADD3 R18, P2, PT, R14, R12, RZ ;  /* 0x0000000c0e127210 */ /* 0x020fc60007f5e0ff */
[----:B------:R-:W3:Y:S02]  /*0c30*/  LDG.E R16, desc[UR22][R16.64] ;  /* 0x0000001610107981 */ /* 0x000ee4000c1e1900 */
[----:B------:R-:W-:Y:S01]  /*0c40*/  IMAD.X R15, R15, 0x1, R25, P2 ;  /* 0x000000010f0f7824 */ /* 0x000fe200010e0619 */
[----:B------:R-:W-:-:S04]  /*0c50*/  LEA R14, P2, R18, UR4, 0x2 ;  /* 0x00000004120e7c11 */ /* 0x000fc8000f8410ff */
[----:B------:R-:W-:-:S05]  /*0c60*/  LEA.HI.X R15, R18, UR5, R15, 0x2, P2 ;  /* 0x00000005120f7c11 */ /* 0x000fca00090f140f */
[----:B------:R-:W4:Y:S04]  /*0c70*/  LDG.E R17, desc[UR22][R14.64] ;  /* 0x000000160e117981 */ /* 0x000f28000c1e1900 */
[----:B------:R-:W5:Y:S01]  /*0c80*/  LDG.E.64 R14, desc[UR22][R20.64+0x20] ;  /* 0x00002016140e7981 */ /* 0x000f62000c1e1b00 */
[----:B--2---:R-:W-:Y:S01]  /*0c90*/  FADD R19, R27, R28 ;  /* 0x0000001c1b137221 */ /* 0x004fe20000000000 */
[----:B-----5:R-:W-:-:S05]  /*0ca0*/  IADD3 R18, P2, PT, R14, R12, RZ ;  /* 0x0000000c0e127210 */ /* 0x020fca0007f5e0ff */
[----:B------:R-:W-:Y:S01]  /*0cb0*/  IMAD.X R27, R15, 0x1, R25, P2 ;  /* 0x000000010f1b7824 */ /* 0x000fe200010e0619 */
[----:B------:R-:W-:-:S04]  /*0cc0*/  LEA R28, P2, R18, UR4, 0x2 ;  /* 0x00000004121c7c11 */ /* 0x000fc8000f8410ff */
[----:B------:R-:W-:-:S05]  /*0cd0*/  LEA.HI.X R29, R18, UR5, R27, 0x2, P2 ;  /* 0x00000005121d7c11 */ /* 0x000fca00090f141b */
[----:B------:R-:W2:Y:S04]  /*0ce0*/  LDG.E R27, desc[UR22][R28.64] ;  /* 0x000000161c1b7981 */ /* 0x000ea8000c1e1900 */
[----:B------:R-:W5:Y:S01]  /*0cf0*/  LDG.E.64 R28, desc[UR22][R20.64+0x28] ;  /* 0x00002816141c7981 */ /* 0x000f62000c1e1b00 */
[----:B---3--:R-:W-:-:S03]  /*0d00*/  FADD R16, R19, R16 ;  /* 0x0000001013107221 */ /* 0x008fc60000000000 */
[----:B------:R-:W3:Y:S01]  /*0d10*/  LDG.E.64 R18, desc[UR22][R20.64+0x30] ;  /* 0x0000301614127981 */ /* 0x000ee2000c1e1b00 */
[----:B----4-:R-:W-:-:S03]  /*0d20*/  FADD R14, R16, R17 ;  /* 0x00000011100e7221 */ /* 0x010fc60000000000 */
[----:B------:R-:W4:Y:S01]  /*0d30*/  LDG.E.64 R16, desc[UR22][R20.64+0x38] ;  /* 0x0000381614107981 */ /* 0x000f22000c1e1b00 */
[----:B--2---:R-:W-:Y:S01]  /*0d40*/  FADD R27, R14, R27 ;  /* 0x0000001b0e1b7221 */ /* 0x004fe20000000000 */
[----:B-----5:R-:W-:-:S05]  /*0d50*/  IADD3 R15, P2, PT, R28, R12, RZ ;  /* 0x0000000c1c0f7210 */ /* 0x020fca0007f5e0ff */
[----:B------:R-:W-:Y:S01]  /*0d60*/  IMAD.X R28, R29, 0x1, R25, P2 ;  /* 0x000000011d1c7824 */ /* 0x000fe200010e0619 */
[----:B------:R-:W-:-:S04]  /*0d70*/  LEA R14, P2, R15, UR4, 0x2 ;  /* 0x000000040f0e7c11 */ /* 0x000fc8000f8410ff */
[----:B------:R-:W-:-:S05]  /*0d80*/  LEA.HI.X R15, R15, UR5, R28, 0x2, P2 ;  /* 0x000000050f0f7c11 */ /* 0x000fca00090f141c */
[----:B------:R-:W2:Y:S04]  /*0d90*/  LDG.E R28, desc[UR22][R14.64] ;  /* 0x000000160e1c7981 */ /* 0x000ea8000c1e1900 */
[----:B------:R-:W5:Y:S01]  /*0da0*/  LDG.E.64 R14, desc[UR22][R20.64+0x40] ;  /* 0x00004016140e7981 */ /* 0x000f62000c1e1b00 */
[----:B---3--:R-:W-:-:S05]  /*0db0*/  IADD3 R29, P2, PT, R18, R12, RZ ;  /* 0x0000000c121d7210 */ /* 0x008fca0007f5e0ff */
[----:B------:R-:W-:Y:S01]  /*0dc0*/  IMAD.X R19, R19, 0x1, R25, P2 ;  /* 0x0000000113137824 */ /* 0x000fe200010e0619 */
[----:B------:R-:W-:-:S04]  /*0dd0*/  LEA R18, P2, R29, UR4, 0x2 ;  /* 0x000000041d127c11 */ /* 0x000fc8000f8410ff */
[----:B------:R-:W-:Y:S02]  /*0de0*/  LEA.HI.X R19, R29, UR5, R19, 0x2, P2 ;  /* 0x000000051d137c11 */ /* 0x000fe400090f1413 */
[----:B----4-:R-:W-:-:S03]  /*0df0*/  IADD3 R29, P2, PT, R16, R12, RZ ;  /* 0x0000000c101d7210 */ /* 0x010fc60007f5e0ff */
[----:B------:R-:W3:Y:S02]  /*0e00*/  LDG.E R18, desc[UR22][R18.64] ;  /* 0x0000001612127981 */ /* 0x000ee4000c1e1900 */
[----:B------:R-:W-:Y:S01]  /*0e10*/  IMAD.X R17, R17, 0x1, R25, P2 ;  /* 0x0000000111117824 */ /* 0x000fe200010e0619 */
[----:B------:R-:W-:-:S04]  /*0e20*/  LEA R16, P2, R29, UR4, 0x2 ;  /* 0x000000041d107c11 */ /* 0x000fc8000f8410ff */
[----:B------:R-:W-:-:S05]  /*0e30*/  LEA.HI.X R17, R29, UR5, R17, 0x2, P2 ;  /* 0x000000051d117c11 */ /* 0x000fca00090f1411 */
[----:B------:R2:W4:Y:S02]  /*0e40*/  LDG.E R16, desc[UR22][R16.64] ;  /* 0x0000001610107981 */ /* 0x000524000c1e1900 */
        /* <DEDUP_REMOVED lines=15> */
[----:B------:R-:W-:Y:S02]  /*0f40*/  LEA.HI.X R15, R15, UR5, R28, 0x2, P2 ;  /* 0x000000050f0f7c11 */ /* 0x000fe400090f141c */
[----:B---3--:R-:W-:-:S03]  /*0f50*/  IADD3 R28, P2, PT, R18, R12, RZ ;  /* 0x0000000c121c7210 */ /* 0x008fc60007f5e0ff */
[----:B------:R-:W2:Y:S02]  /*0f60*/  LDG.E R14, desc[UR22][R14.64] ;  /* 0x000000160e0e7981 */ /* 0x000ea4000c1e1900 */
[----:B------:R-:W-:Y:S01]  /*0f70*/  IMAD.X R19, R19, 0x1, R25, P2 ;  /* 0x0000000113137824 */ /* 0x000fe200010e0619 */
[----:B------:R-:W-:-:S04]  /*0f80*/  LEA R18, P2, R28, UR4, 0x2 ;  /* 0x000000041c127c11 */ /* 0x000fc8000f8410ff */
[----:B------:R-:W-:Y:S02]  /*0f90*/  LEA.HI.X R19, R28, UR5, R19, 0x2, P2 ;  /* 0x000000051c137c11 */ /* 0x000fe400090f1413 */
[----:B----4-:R-:W-:-:S03]  /*0fa0*/  IADD3 R28, P2, PT, R16, R12, RZ ;  /* 0x0000000c101c7210 */ /* 0x010fc60007f5e0ff */
[----:B------:R-:W3:Y:S02]  /*0fb0*/  LDG.E R18, desc[UR22][R18.64] ;  /* 0x0000001612127981 */ /* 0x000ee4000c1e1900 */
[----:B------:R-:W-:Y:S01]  /*0fc0*/  IMAD.X R17, R17, 0x1, R25, P2 ;  /* 0x0000000111117824 */ /* 0x000fe200010e0619 */
[----:B------:R-:W-:-:S04]  /*0fd0*/  LEA R16, P2, R28, UR4, 0x2 ;  /* 0x000000041c107c11 */ /* 0x000fc8000f8410ff */
[----:B------:R-:W-:Y:S02]  /*0fe0*/  LEA.HI.X R17, R28, UR5, R17, 0x2, P2 ;  /* 0x000000051c117c11 */ /* 0x000fe400090f1411 */
[----:B------:R-:W4:Y:S04]  /*0ff0*/  LDG.E.64 R28, desc[UR22][R20.64+0x60] ;  /* 0x00006016141c7981 */ /* 0x000f28000c1e1b00 */
[----:B------:R-:W5:Y:S04]  /*1000*/  LDG.E R15, desc[UR22][R16.64] ;  /* 0x00000016100f7981 */ /* 0x000f68000c1e1900 */
[----:B------:R-:W5:Y:S01]  /*1010*/  LDG.E.64 R16, desc[UR22][R20.64+0x68] ;  /* 0x0000681614107981 */ /* 0x000f62000c1e1b00 */
[----:B--2---:R-:W-:-:S04]  /*1020*/  FADD R27, R27, R14 ;  /* 0x0000000e1b1b7221 */ /* 0x004fc80000000000 */
[----:B---3--:R-:W-:Y:S01]  /*1030*/  FADD R14, R27, R18 ;  /* 0x000000121b0e7221 */ /* 0x008fe20000000000 */
[----:B----4-:R-:W-:-:S05]  /*1040*/  IADD3 R27, P2, PT, R28, R12, RZ ;  /* 0x0000000c1c1b7210 */ /* 0x010fca0007f5e0ff */
[----:B------:R-:W-:Y:S01]  /*1050*/  IMAD.X R28, R29, 0x1, R25, P2 ;  /* 0x000000011d1c7824 */ /* 0x000fe200010e0619 */
[----:B------:R-:W-:-:S04]  /*1060*/  LEA R18, P2, R27, UR4, 0x2 ;  /* 0x000000041b127c11 */ /* 0x000fc8000f8410ff */
[----:B------:R-:W-:Y:S01]  /*1070*/  LEA.HI.X R19, R27, UR5, R28, 0x2, P2 ;  /* 0x000000051b137c11 */ /* 0x000fe200090f141c */
[----:B-----5:R-:W-:Y:S02]  /*1080*/  FADD R28, R14, R15 ;  /* 0x0000000f0e1c7221 */ /* 0x020fe40000000000 */
[----:B------:R-:W2:Y:S04]  /*1090*/  LDG.E.64 R14, desc[UR22][R20.64+0x70] ;  /* 0x00007016140e7981 */ /* 0x000ea8000c1e1b00 */
[----:B------:R0:W3:Y:S04]  /*10a0*/  LDG.E R27, desc[UR22][R18.64] ;  /* 0x00000016121b7981 */ /* 0x0000e8000c1e1900 */
[----:B------:R-:W4:Y:S01]  /*10b0*/  LDG.E.64 R18, desc[UR22][R20.64+0x78] ;  /* 0x0000781614127981 */ /* 0x000f22000c1e1b00 */
[----:B------:R-:W-:-:S05]  /*10c0*/  IADD3 R29, P2, PT, R16, R12, RZ ;  /* 0x0000000c101d7210 */ /* 0x000fca0007f5e0ff */
[----:B------:R-:W-:Y:S01]  /*10d0*/  IMAD.X R17, R17, 0x1, R25, P2 ;  /* 0x0000000111117824 */ /* 0x000fe200010e0619 */
[----:B------:R-:W-:-:S04]  /*10e0*/  LEA R16, P2, R29, UR4, 0x2 ;  /* 0x000000041d107c11 */ /* 0x000fc8000f8410ff */
[----:B------:R-:W-:-:S05]  /*10f0*/  LEA.HI.X R17, R29, UR5, R17, 0x2, P2 ;  /* 0x000000051d117c11 */ /* 0x000fca00090f1411 */
[----:B------:R-:W5:Y:S01]  /*1100*/  LDG.E R16, desc[UR22][R16.64] ;  /* 0x0000001610107981 */ /* 0x000f62000c1e1900 */
[----:B--2---:R-:W-:-:S05]  /*1110*/  IADD3 R29, P2, PT, R14, R12, RZ ;  /* 0x0000000c0e1d7210 */ /* 0x004fca0007f5e0ff */
[----:B------:R-:W-:Y:S01]  /*1120*/  IMAD.X R15, R15, 0x1, R25, P2 ;  /* 0x000000010f0f7824 */ /* 0x000fe200010e0619 */
[----:B------:R-:W-:-:S04]  /*1130*/  LEA R14, P2, R29, UR4, 0x2 ;  /* 0x000000041d0e7c11 */ /* 0x000fc8000f8410ff */
[----:B------:R-:W-:Y:S02]  /*1140*/  LEA.HI.X R15, R29, UR5, R15, 0x2, P2 ;  /* 0x000000051d0f7c11 */ /* 0x000fe400090f140f */
[----:B----4-:R-:W-:-:S04]  /*1150*/  IADD3 R29, P2, PT, R18, R12, RZ ;  /* 0x0000000c121d7210 */ /* 0x010fc80007f5e0ff */
[----:B------:R-:W2:Y:S01]  /*1160*/  LDG.E R15, desc[UR22][R14.64] ;  /* 0x000000160e0f7981 */ /* 0x000ea2000c1e1900 */
[----:B------:R-:W-:Y:S01]  /*1170*/  IMAD.X R20, R19, 0x1, R25, P2 ;  /* 0x0000000113147824 */ /* 0x000fe200010e0619 */
[----:B0-----:R-:W-:-:S04]  /*1180*/  LEA R18, P2, R29, UR4, 0x2 ;  /* 0x000000041d127c11 */ /* 0x001fc8000f8410ff */
[----:B------:R-:W-:-:S06]  /*1190*/  LEA.HI.X R19, R29, UR5, R20, 0x2, P2 ;  /* 0x000000051d137c11 */ /* 0x000fcc00090f1414 */
[----:B------:R-:W4:Y:S01]  /*11a0*/  LDG.E R19, desc[UR22][R18.64] ;  /* 0x0000001612137981 */ /* 0x000f22000c1e1900 */
[----:B------:R-:W-:Y:S02]  /*11b0*/  VIADD R26, R26, 0x10 ;  /* 0x000000101a1a7836 */ /* 0x000fe40000000000 */
[----:B---3--:R-:W-:-:S03]  /*11c0*/  FADD R27, R28, R27 ;  /* 0x0000001b1c1b7221 */ /* 0x008fc60000000000 */
[----:B------:R-:W-:Y:S01]  /*11d0*/  ISETP.NE.AND P2, PT, R26, UR25, PT ;  /* 0x000000191a007c0c */ /* 0x000fe2000bf45270 */
[----:B-----5:R-:W-:-:S04]  /*11e0*/  FADD R16, R27, R16 ;  /* 0x000000101b107221 */ /* 0x020fc80000000000 */
[----:B--2---:R-:W-:-:S04]  /*11f0*/  FADD R16, R16, R15 ;  /* 0x0000000f10107221 */ /* 0x004fc80000000000 */
[----:B----4-:R-:W-:-:S04]  /*1200*/  FADD R27, R16, R19 ;  /* 0x00000013101b7221 */ /* 0x010fc80000000000 */
[----:B------:R-:W-:Y:S05]  /*1210*/  @P2 BRA `(.L_x_11) ;  /* 0xfffffff8002c2947 */ /* 0x000fea000383ffff */
[----:B------:R-:W-:-:S07]  /*1220*/  IMAD.U32 R26, RZ, RZ, UR25 ;  /* 0x00000019ff1a7e24 */ /* 0x000fce000f8e00ff */
.L_x_10:
[----:B------:R-:W-:-:S09]  /*1230*/  ULOP3.LUT UP0, URZ, UR18, 0xf, URZ, 0xc0, !UPT ;  /* 0x0000000f12ff7892 */ /* 0x000fd2000f80c0ff */
[----:B------:R-:W-:Y:S05]  /*1240*/  BRA.U !UP0, `(.L_x_12) ;  /* 0x0000000908107547 */ /* 0x000fea000b800000 */
[----:B------:R-:W-:Y:S02]  /*1250*/  ULOP3.LUT UR4, UR18, 0xf, URZ, 0xc0, !UPT ;  /* 0x0000000f12047892 */ /* 0x000fe4000f8ec0ff */
[----:B------:R-:W-:Y:S02]  /*1260*/  ULOP3.LUT UR5, UR18, 0x7, URZ, 0xc0, !UPT ;  /* 0x0000000712057892 */ /* 0x000fe4000f8ec0ff */
[----:B------:R-:W-:Y:S02]  /*1270*/  UIADD3 UR4, UPT, UPT, UR4, -0x1, URZ ;  /* 0xffffffff04047890 */ /* 0x000fe4000fffe0ff */
[----:B------:R-:W-:Y:S02]  /*1280*/  UISETP.NE.AND UP1, UPT, UR5, URZ, UPT ;  /* 0x000000ff0500728c */ /* 0x000fe4000bf25270 */
[----:B------:R-:W-:-:S09]  /*1290*/  UISETP.GE.U32.AND UP0, UPT, UR4, 0x7, UPT ;  /* 0x000000070400788c */ /* 0x000fd2000bf06070 */
[----:B------:R-:W-:Y:S05]  /*12a0*/  BRA.U !UP0, `(.L_x_13) ;  /* 0x0000000108f07547 */ /* 0x000fea000b800000 */
[----:B------:R-:W1:Y:S01]  /*12b0*/  LDC.64 R14, c[0x0][0x390] ;  /* 0x0000e400ff0e7b82 */ /* 0x000e620000000a00 */
[----:B------:R-:W2:Y:S01]  /*12c0*/  LDCU.64 UR6, c[0x0][0x380] ;  /* 0x00007000ff0677ac */ /* 0x000ea20008000a00 */
[----:B-1----:R-:W-:-:S05]  /*12d0*/  IMAD.WIDE.U32 R14, R26, 0x8, R14 ;  /* 0x000000081a0e7825 */ /* 0x002fca00078e000e */
[----:B0-----:R-:W3:Y:S04]  /*12e0*/  LDG.E.64 R16, desc[UR22][R14.64] ;  /* 0x000000160e107981 */ /* 0x001ee8000c1e1b00 */
[----:B------:R-:W4:Y:S01]  /*12f0*/  LDG.E.64 R28, desc[UR22][R14.64+0x8] ;  /* 0x000008160e1c7981 */ /* 0x000f22000c1e1b00 */
[----:B---3--:R-:W-:-:S05]  /*1300*/  IADD3 R18, P2, PT, R16, R12, RZ ;  /* 0x0000000c10127210 */ /* 0x008fca0007f5e0ff */
[----:B------:R-:W-:Y:S01]  /*1310*/  IMAD.X R17, R17, 0x1, R25, P2 ;  /* 0x0000000111117824 */ /* 0x000fe200010e0619 */
[----:B--2---:R-:W-:-:S04]  /*1320*/  LEA R16, P2, R18, UR6, 0x2 ;  /* 0x0000000612107c11 */ /* 0x004fc8000f8410ff */
[----:B------:R-:W-:Y:S02]  /*1330*/  LEA.HI.X R17, R18, UR7, R17, 0x2, P2 ;  /* 0x0000000712117c11 */ /* 0x000fe400090f1411 */
[----:B------:R-:W2:Y:S04]  /*1340*/  LDG.E.64 R18, desc[UR22][R14.64+0x18] ;  /* 0x000018160e127981 */ /* 0x000ea8000c1e1b00 */
[----:B------:R-:W3:Y:S04]  /*1350*/  LDG.E R20, desc[UR22][R16.64] ;  /* 0x0000001610147981 */ /* 0x000ee8000c1e1900 */
[----:B------:R-:W5:Y:S01]  /*1360*/  LDG.E.64 R16, desc[UR22][R14.64+0x10] ;  /* 0x000010160e107981 */ /* 0x000f62000c1e1b00 */
[----:B----4-:R-:W-:-:S05]  /*1370*/  IADD3 R21, P2, PT, R28, R12, RZ ;  /* 0x0000000c1c157210 */ /* 0x010fca0007f5e0ff */
[----:B------:R-:W-:Y:S02]  /*1380*/  IMAD.X R28, R29, 0x1, R25, P2 ;  /* 0x000000011d1c7824 */ /* 0x000fe400010e0619 */
[----:B---3--:R-:W-:Y:S01]  /*1390*/  FADD R27, R27, R20 ;  /* 0x000000141b1b7221 */ /* 0x008fe20000000000 */
[----:B------:R-:W-:-:S04]  /*13a0*/  LEA R20, P2, R21, UR6, 0x2 ;  /* 0x0000000615147c11 */ /* 0x000fc8000f8410ff */
[----:B------:R-:W-:Y:S02]  /*13b0*/  LEA.HI.X R21, R21, UR7, R28, 0x2, P2 ;  /* 0x0000000715157c11 */ /* 0x000fe400090f141c */
[----:B-----5:R-:W-:-:S03]  /*13c0*/  IADD3 R28, P2, PT, R16, R12, RZ ;  /* 0x0000000c101c7210 */ /* 0x020fc60007f5e0ff */
[----:B------:R-:W3:Y:S02]  /*13d0*/  LDG.E R20, desc[UR22][R20.64] ;  /* 0x0000001614147981 */ /* 0x000ee4000c1e1900 */
[----:B------:R-:W-:Y:S01]  /*13e0*/  IMAD.X R17, R17, 0x1, R25, P2 ;  /* 0x0000000111117824 */ /* 0x000fe200010e0619 */
[----:B------:R-:W-:-:S04]  /*13f0*/  LEA R16, P2, R28, UR6, 0x2 ;  /* 0x000000061c107c11 */ /* 0x000fc8000f8410ff */
[----:B------:R-:W-:Y:S02]  /*1400*/  LEA.HI.X R17, R28, UR7, R17, 0x2, P2 ;  /* 0x000000071c117c11 */ /* 0x000fe400090f1411 */
[----:B--2---:R-:W-:-:S03]  /*1410*/  IADD3 R28, P2, PT, R18, R12, RZ ;  /* 0x0000000c121c7210 */ /* 0x004fc60007f5e0ff */
[----:B------:R-:W2:Y:S02]  /*1420*/  LDG.E R16, desc[UR22][R16.64] ;  /* 0x0000001610107981 */ /* 0x000ea4000c1e1900 */
[----:B------:R-:W-:Y:S01]  /*1430*/  IMAD.X R19, R19, 0x1, R25, P2 ;  /* 0x0000000113137824 */ /* 0x000fe200010e0619 */
[----:B------:R-:W-:-:S04]  /*1440*/  LEA R18, P2, R28, UR6, 0x2 ;  /* 0x000000061c127c11 */ /* 0x000fc8000f8410ff */
[----:B------:R-:W-:Y:S02]  /*1450*/  LEA.HI.X R19, R28, UR7, R19, 0x2, P2 ;  /* 0x000000071c137c11 */ /* 0x000fe400090f1413 */
[----:B------:R-:W4:Y:S04]  /*1460*/  LDG.E.64 R28, desc[UR22][R14.64+0x20] ;  /* 0x000020160e1c7981 */ /* 0x000f28000c1e1b00 */
[----:B------:R-:W5:Y:S04]  /*1470*/  LDG.E R17, desc[UR22][R18.64] ;  /* 0x0000001612117981 */ /* 0x000f68000c1e1900 */
[----:B------:R-:W5:Y:S01]  /*1480*/  LDG.E.64 R18, desc[UR22][R14.64+0x28] ;  /* 0x000028160e127981 */ /* 0x000f62000c1e1b00 */
[----:B---3--:R-:W-:-:S04]  /*1490*/  FADD R27, R27, R20 ;  /* 0x000000141b1b7221 */ /* 0x008fc80000000000 */
[----:B--2---:R-:W-:Y:S01]  /*14a0*/  FADD R16, R27, R16 ;  /* 0x000000101b107221 */ /* 0x004fe20000000000 */
[----:B----4-:R-:W-:-:S05]  /*14b0*/  IADD3 R21, P2, PT, R28, R12, RZ ;  /* 0x0000000c1c157210 */ /* 0x010fca0007f5e0ff */
[----:B------:R-:W-:Y:S01]  /*14c0*/  IMAD.X R28, R29, 0x1, R25, P2 ;  /* 0x000000011d1c7824 */ /* 0x000fe200010e0619 */
[----:B------:R-:W-:-:S04]  /*14d0*/  LEA R20, P2, R21, UR6, 0x2 ;  /* 0x0000000615147c11 */ /* 0x000fc8000f8410ff */
[----:B------:R-:W-:Y:S01]  /*14e0*/  LEA.HI.X R21, R21, UR7, R28, 0x2, P2 ;  /* 0x0000000715157c11 */ /* 0x000fe200090f141c */
[----:B-----5:R-:W-:Y:S02]  /*14f0*/  FADD R28, R16, R17 ;  /* 0x00000011101c7221 */ /* 0x020fe40000000000 */
[----:B------:R-:W2:Y:S04]  /*1500*/  LDG.E.64 R16, desc[UR22][R14.64+0x30] ;  /* 0x000030160e107981 */ /* 0x000ea8000c1e1b00 */
[----:B------:R0:W3:Y:S04]  /*1510*/  LDG.E R27, desc[UR22][R20.64] ;  /* 0x00000016141b7981 */ /* 0x0000e8000c1e1900 */
[----:B------:R-:W0:Y:S01]  /*1520*/  LDG.E.64 R20, desc[UR22][R14.64+0x38] ;  /* 0x000038160e147981 */ /* 0x000e22000c1e1b00 */
[----:B------:R-:W-:-:S05]  /*1530*/  IADD3 R29, P2, PT, R18, R12, RZ ;  /* 0x0000000c121d7210 */ /* 0x000fca0007f5e0ff */
[----:B------:R-:W-:Y:S01]  /*1540*/  IMAD.X R19, R19, 0x1, R25, P2 ;  /* 0x0000000113137824 */ /* 0x000fe200010e0619 */
[----:B------:R-:W-:-:S04]  /*1550*/  LEA R18, P2, R29, UR6, 0x2 ;  /* 0x000000061d127c11 */ /* 0x000fc8000f8410ff */
[----:B------:R-:W-:-:S05]  /*1560*/  LEA.HI.X R19, R29, UR7, R19, 0x2, P2 ;  /* 0x000000071d137c11 */ /* 0x000fca00090f1413 */
[----:B------:R-:W4:Y:S01]  /*1570*/  LDG.E R18, desc[UR22][R18.64] ;  /* 0x0000001612127981 */ /* 0x000f22000c1e1900 */
[----:B--2---:R-:W-:-:S05]  /*1580*/  IADD3 R29, P2, PT, R16, R12, RZ ;  /* 0x0000000c101d7210 */ /* 0x004fca0007f5e0ff */
[----:B------:R-:W-:Y:S01]  /*1590*/  IMAD.X R17, R17, 0x1, R25, P2 ;  /* 0x0000000111117824 */ /* 0x000fe200010e0619 */
[----:B------:R-:W-:-:S04]  /*15a0*/  LEA R16, P2, R29, UR6, 0x2 ;  /* 0x000000061d107c11 */ /* 0x000fc8000f8410ff */
[----:B------:R-:W-:Y:S02]  /*15b0*/  LEA.HI.X R17, R29, UR7, R17, 0x2, P2 ;  /* 0x000000071d117c11 */ /* 0x000fe400090f1411 */
[----:B0-----:R-:W-:-:S04]  /*15c0*/  IADD3 R20, P2, PT, R20, R12, RZ ;  /* 0x0000000c14147210 */ /* 0x001fc80007f5e0ff */
[----:B------:R-:W2:Y:S01]  /*15d0*/  LDG.E R17, desc[UR22][R16.64] ;  /* 0x0000001610117981 */ /* 0x000ea2000c1e1900 */
[----:B------:R-:W-:Y:S01]  /*15e0*/  IMAD.X R21, R21, 0x1, R25, P2 ;  /* 0x0000000115157824 */ /* 0x000fe200010e0619 */
[----:B------:R-:W-:-:S04]  /*15f0*/  LEA R14, P2, R20, UR6, 0x2 ;  /* 0x00000006140e7c11 */ /* 0x000fc8000f8410ff */
[----:B------:R-:W-:-:S06]  /*1600*/  LEA.HI.X R15, R20, UR7, R21, 0x2, P2 ;  /* 0x00000007140f7c11 */ /* 0x000fcc00090f1415 */
[----:B------:R-:W5:Y:S01]  /*1610*/  LDG.E R15, desc[UR22][R14.64] ;  /* 0x000000160e0f7981 */ /* 0x000f62000c1e1900 */
[----:B---3--:R-:W-:-:S04]  /*1620*/  FADD R27, R28, R27 ;  /* 0x0000001b1c1b7221 */ /* 0x008fc80000000000 */
[----:B----4-:R-:W-:Y:S01]  /*1630*/  FADD R18, R27, R18 ;  /* 0x000000121b127221 */ /* 0x010fe20000000000 */
[----:B------:R-:W-:-:S03]  /*1640*/  VIADD R26, R26, 0x8 ;  /* 0x000000081a1a7836 */ /* 0x000fc60000000000 */
[----:B--2---:R-:W-:-:S04]  /*1650*/  FADD R18, R18, R17 ;  /* 0x0000001112127221 */ /* 0x004fc80000000000 */
[----:B-----5:R-:W-:-:S07]  /*1660*/  FADD R27, R18, R15 ;  /* 0x0000000f121b7221 */ /* 0x020fce0000000000 */
.L_x_13:
[----:B------:R-:W-:Y:S05]  /*1670*/  BRA.U !UP1, `(.L_x_12) ;  /* 0x0000000509047547 */ /* 0x000fea000b800000 */
        /* <DEDUP_REMOVED lines=8> */
[----:B------:R-:W4:Y:S04]  /*1700*/  LDG.E.64 R18, desc[UR22][R28.64+0x8] ;  /* 0x000008161c127981 */ /* 0x000f28000c1e1b00 */
[----:B------:R-:W5:Y:S01]  /*1710*/  LDG.E.64 R16, desc[UR22][R28.64+0x10] ;  /* 0x000010161c107981 */ /* 0x000f62000c1e1b00 */
[----:B---3--:R-:W-:-:S05]  /*1720*/  IADD3 R14, P2, PT, R14, R12, RZ ;  /* 0x0000000c0e0e7210 */ /* 0x008fca0007f5e0ff */
[----:B------:R-:W-:Y:S01]  /*1730*/  IMAD.X R15, R15, 0x1, R25, P2 ;  /* 0x000000010f0f7824 */ /* 0x000fe200010e0619 */
[----:B--2---:R-:W-:-:S04]  /*1740*/  LEA R20, P2, R14, UR4, 0x2 ;  /* 0x000000040e147c11 */ /* 0x004fc8000f8410ff */
[----:B------:R-:W-:Y:S02]  /*1750*/  LEA.HI.X R21, R14, UR5, R15, 0x2, P2 ;  /* 0x000000050e157c11 */ /* 0x000fe400090f140f */
[----:B------:R-:W2:Y:S04]  /*1760*/  LDG.E.64 R14, desc[UR22][R28.64+0x18] ;  /* 0x000018161c0e7981 */ /* 0x000ea8000c1e1b00 */
[----:B------:R4:W3:Y:S02]  /*1770*/  LDG.E R20, desc[UR22][R20.64] ;  /* 0x0000001614147981 */ /* 0x0008e4000c1e1900 */
[----:B----4-:R-:W-:-:S05]  /*1780*/  IADD3 R21, P2, PT, R18, R12, RZ ;  /* 0x0000000c12157210 */ /* 0x010fca0007f5e0ff */
[----:B------:R-:W-:Y:S01]  /*1790*/  IMAD.X R19, R19, 0x1, R25, P2 ;  /* 0x0000000113137824 */ /* 0x000fe200010e0619 */
[----:B------:R-:W-:-:S04]  /*17a0*/  LEA R18, P2, R21, UR4, 0x2 ;  /* 0x0000000415127c11 */ /* 0x000fc8000f8410ff */
[----:B------:R-:W-:-:S05]  /*17b0*/  LEA.HI.X R19, R21, UR5, R19, 0x2, P2 ;  /* 0x0000000515137c11 */ /* 0x000fca00090f1413 */
[----:B------:R5:W4:Y:S02]  /*17c0*/  LDG.E R18, desc[UR22][R18.64] ;  /* 0x0000001612127981 */ /* 0x000b24000c1e1900 */
[----:B-----5:R-:W-:-:S05]  /*17d0*/  IADD3 R19, P2, PT, R16, R12, RZ ;  /* 0x0000000c10137210 */ /* 0x020fca0007f5e0ff */
[----:B------:R-:W-:Y:S01]  /*17e0*/  IMAD.X R17, R17, 0x1, R25, P2 ;  /* 0x0000000111117824 */ /* 0x000fe200010e0619 */
[----:B------:R-:W-:-:S04]  /*17f0*/  LEA R16, P2, R19, UR4, 0x2 ;  /* 0x0000000413107c11 */ /* 0x000fc8000f8410ff */
[----:B------:R-:W-:-:S06]  /*1800*/  LEA.HI.X R17, R19, UR5, R17, 0x2, P2 ;  /* 0x0000000513117c11 */ /* 0x000fcc00090f1411 */
[----:B------:R-:W5:Y:S01]  /*1810*/  LDG.E R17, desc[UR22][R16.64] ;  /* 0x0000001610117981 */ /* 0x000f62000c1e1900 */
[----:B--2---:R-:W-:-:S05]  /*1820*/  IADD3 R21, P2, PT, R14, R12, RZ ;  /* 0x0000000c0e157210 */ /* 0x004fca0007f5e0ff */
[----:B------:R-:W-:Y:S01]  /*1830*/  IMAD.X R28, R15, 0x1, R25, P2 ;  /* 0x000000010f1c7824 */ /* 0x000fe200010e0619 */
[----:B------:R-:W-:-:S04]  /*1840*/  LEA R14, P2, R21, UR4, 0x2 ;  /* 0x00000004150e7c11 */ /* 0x000fc8000f8410ff */
[----:B------:R-:W-:-:S06]  /*1850*/  LEA.HI.X R15, R21, UR5, R28, 0x2, P2 ;  /* 0x00000005150f7c11 */ /* 0x000fcc00090f141c */
[----:B------:R-:W2:Y:S01]  /*1860*/  LDG.E R15, desc[UR22][R14.64] ;  /* 0x000000160e0f7981 */ /* 0x000ea2000c1e1900 */
[----:B---3--:R-:W-:Y:S01]  /*1870*/  FADD R27, R27, R20 ;  /* 0x000000141b1b7221 */ /* 0x008fe20000000000 */
[----:B------:R-:W-:-:S03]  /*1880*/  VIADD R26, R26, 0x4 ;  /* 0x000000041a1a7836 */ /* 0x000fc60000000000 */
[----:B----4-:R-:W-:-:S04]  /*1890*/  FADD R18, R27, R18 ;  /* 0x000000121b127221 */ /* 0x010fc80000000000 */
[----:B-----5:R-:W-:-:S04]  /*18a0*/  FADD R18, R18, R17 ;  /* 0x0000001112127221 */ /* 0x020fc80000000000 */
[----:B--2---:R-:W-:-:S07]  /*18b0*/  FADD R27, R18, R15 ;  /* 0x0000000f121b7221 */ /* 0x004fce0000000000 */
.L_x_14:
[----:B------:R-:W-:Y:S05]  /*18c0*/  BRA.U !UP1, `(.L_x_12) ;  /* 0x0000000109707547 */ /* 0x000fea000b800000 */
[----:B------:R-:W1:Y:S01]  /*18d0*/  LDC.64 R14, c[0x0][0x390] ;  /* 0x0000e400ff0e7b82 */ /* 0x000e620000000a00 */
[----:B------:R-:W2:Y:S01]  /*18e0*/  LDCU.64 UR4, c[0x0][0x380] ;  /* 0x00007000ff0477ac */ /* 0x000ea20008000a00 */
[----:B-1----:R-:W-:-:S05]  /*18f0*/  IMAD.WIDE.U32 R14, R26, 0x8, R14 ;  /* 0x000000081a0e7825 */ /* 0x002fca00078e000e */
[----:B0-----:R-:W3:Y:S02]  /*1900*/  LDG.E.64 R16, desc[UR22][R14.64] ;  /* 0x000000160e107981 */ /* 0x001ee4000c1e1b00 */
[----:B---3--:R-:W-:-:S05]  /*1910*/  IADD3 R18, P2, PT, R16, R12, RZ ;  /* 0x0000000c10127210 */ /* 0x008fca0007f5e0ff */
[----:B------:R-:W-:Y:S01]  /*1920*/  IMAD.X R17, R17, 0x1, R25, P2 ;  /* 0x0000000111117824 */ /* 0x000fe200010e0619 */
[----:B--2---:R-:W-:-:S04]  /*1930*/  LEA R16, P2, R18, UR4, 0x2 ;  /* 0x0000000412107c11 */ /* 0x004fc8000f8410ff */
[----:B------:R-:W-:-:S05]  /*1940*/  LEA.HI.X R17, R18, UR5, R17, 0x2, P2 ;  /* 0x0000000512117c11 */ /* 0x000fca00090f1411 */
[----:B------:R-:W2:Y:S01]  /*1950*/  LDG.E R16, desc[UR22][R16.64] ;  /* 0x0000001610107981 */ /* 0x000ea2000c1e1900 */
[----:B------:R-:W-:Y:S01]  /*1960*/  UISETP.NE.AND UP0, UPT, UR12, 0x1, UPT ;  /* 0x000000010c00788c */ /* 0x000fe2000bf05270 */
[----:B--2---:R-:W-:-:S08]  /*1970*/  FADD R27, R27, R16 ;  /* 0x000000101b1b7221 */ /* 0x004fd00000000000 */
[----:B------:R-:W-:Y:S05]  /*1980*/  BRA.U !UP0, `(.L_x_12) ;  /* 0x0000000108407547 */ /* 0x000fea000b800000 */
[----:B------:R-:W-:Y:S01]  /*1990*/  UISETP.NE.AND UP0, UPT, UR12, 0x2, UPT ;  /* 0x000000020c00788c */ /* 0x000fe2000bf05270 */
[----:B------:R-:W2:Y:S05]  /*19a0*/  LDG.E.64 R16, desc[UR22][R14.64+0x8] ;  /* 0x000008160e107981 */ /* 0x000eaa000c1e1b00 */
[----:B------:R-:W-:-:S13]  /*19b0*/  PLOP3.LUT P2, PT, PT, PT, UP0, 0x80, 0x8 ;  /* 0x000000000008781c */ /* 0x000fda0003f4f008 */
[----:B------:R-:W3:Y:S01]  /*19c0*/  @P2 LDG.E.64 R18, desc[UR22][R14.64+0x10] ;  /* 0x000010160e122981 */ /* 0x000ee2000c1e1b00 */
[----:B--2---:R-:W-:-:S05]  /*19d0*/  IADD3 R20, P3, PT, R16, R12, RZ ;  /* 0x0000000c10147210 */ /* 0x004fca0007f7e0ff */
[----:B------:R-:W-:Y:S01]  /*19e0*/  IMAD.X R17, R17, 0x1, R25, P3 ;  /* 0x0000000111117824 */ /* 0x000fe200018e0619 */
[----:B------:R-:W-:-:S04]  /*19f0*/  LEA R16, P3, R20, UR4, 0x2 ;  /* 0x0000000414107c11 */ /* 0x000fc8000f8610ff */
[----:B------:R-:W-:-:S05]  /*1a00*/  LEA.HI.X R17, R20, UR5, R17, 0x2, P3 ;  /* 0x0000000514117c11 */ /* 0x000fca00098f1411 */
[----:B------:R-:W2:Y:S01]  /*1a10*/  LDG.E R16, desc[UR22][R16.64] ;  /* 0x0000001610107981 */ /* 0x000ea2000c1e1900 */
[----:B---3--:R-:W-:-:S04]  /*1a20*/  @P2 IADD3 R13, P4, PT, R18, R12, RZ ;  /* 0x0000000c120d2210 */ /* 0x008fc80007f9e0ff */
[----:B------:R-:W-:Y:S01]  /*1a30*/  @P2 LEA R12, P3, R13, UR4, 0x2 ;  /* 0x000000040d0c2c11 */ /* 0x000fe2000f8610ff */
[----:B------:R-:W-:-:S05]  /*1a40*/  @P2 IMAD.X R18, R19, 0x1, R25, P4 ;  /* 0x0000000113122824 */ /* 0x000fca00020e0619 */
[----:B------:R-:W-:-:S05]  /*1a50*/  @P2 LEA.HI.X R13, R13, UR5, R18, 0x2, P3 ;  /* 0x000000050d0d2c11 */ /* 0x000fca00098f1412 */
[----:B------:R-:W3:Y:S01]  /*1a60*/  @P2 LDG.E R12, desc[UR22][R12.64] ;  /* 0x000000160c0c2981 */ /* 0x000ee2000c1e1900 */
[----:B--2---:R-:W-:-:S04]  /*1a70*/  FADD R27, R27, R16 ;  /* 0x000000101b1b7221 */ /* 0x004fc80000000000 */
[----:B---3--:R-:W-:-:S07]  /*1a80*/  @P2 FADD R27, R27, R12 ;  /* 0x0000000c1b1b2221 */ /* 0x008fce0000000000 */
.L_x_12:
[----:B------:R-:W1:Y:S01]  /*1a90*/  MUFU.RCP R12, UR21 ;  /* 0x00000015000c7d08 */ /* 0x000e620008001000 */
[----:B------:R-:W-:Y:S01]  /*1aa0*/  IMAD.U32 R13, RZ, RZ, UR21 ;  /* 0x00000015ff0d7e24 */ /* 0x000fe2000f8e00ff */
[----:B------:R-:W-:Y:S06]  /*1ab0*/  BSSY.RECONVERGENT B4, `(.L_x_15) ;  /* 0x000000c000047945 */ /* 0x000fec0003800200 */
[----:B------:R-:W2:Y:S01]  /*1ac0*/  FCHK P2, R27, UR21 ;  /* 0x000000151b007d02 */ /* 0x000ea20008040000 */
[----:B-1----:R-:W-:-:S04]  /*1ad0*/  FFMA R13, R12, -R13, 1 ;  /* 0x3f8000000c0d7423 */ /* 0x002fc8000000080d */
[----:B------:R-:W-:-:S04]  /*1ae0*/  FFMA R12, R12, R13, R12 ;  /* 0x0000000d0c0c7223 */ /* 0x000fc8000000000c */
[----:B------:R-:W-:-:S04]  /*1af0*/  FFMA R14, R12, R27, RZ ;  /* 0x0000001b0c0e7223 */ /* 0x000fc800000000ff */
[----:B------:R-:W-:-:S04]  /*1b00*/  FFMA R13, R14, -UR21, R27 ;  /* 0x800000150e0d7c23 */ /* 0x000fc8000800001b */
[----:B------:R-:W-:Y:S01]  /*1b10*/  FFMA R15, R12, R13, R14 ;  /* 0x0000000d0c0f7223 */ /* 0x000fe2000000000e */
[----:B--2---:R-:W-:Y:S06]  /*1b20*/  @!P2 BRA `(.L_x_16) ;  /* 0x000000000010a947 */ /* 0x004fec0003800000 */
[----:B------:R-:W-:Y:S01]  /*1b30*/  IMAD.U32 R12, RZ, RZ, UR21 ;  /* 0x00000015ff0c7e24 */ /* 0x000fe2000f8e00ff */
[----:B------:R-:W-:-:S07]  /*1b40*/  MOV R14, 0x1b60 ;  /* 0x00001b60000e7802 */ /* 0x000fce0000000f00 */
[----:B0-----:R-:W-:Y:S05]  /*1b50*/  CALL.REL.NOINC `($__internal_0_$__cuda_sm3x_div_rn_noftz_f32_slowpath) ;  /* 0x00000000007c7944 */ /* 0x001fea0003c00000 */
[----:B------:R-:W-:-:S07]  /*1b60*/  IMAD.MOV.U32 R15, RZ, RZ, R12 ;  /* 0x000000ffff0f7224 */ /* 0x000fce00078e000c */
.L_x_16:
[----:B0-----:R-:W-:Y:S05]  /*1b70*/  BSYNC.RECONVERGENT B4 ;  /* 0x0000000000047941 */ /* 0x001fea0003800200 */
.L_x_15:
[----:B------:R-:W0:Y:S01]  /*1b80*/  LDCU.64 UR4, c[0x0][0x388] ;  /* 0x00007100ff0477ac */ /* 0x000e220008000a00 */
[----:B------:R-:W-:-:S05]  /*1b90*/  IADD3 R13, P2, PT, R9, R8, RZ ;  /* 0x00000008090d7210 */ /* 0x000fca0007f5e0ff */
[----:B------:R-:W-:Y:S01]  /*1ba0*/  IMAD.X R14, R22, 0x1, R23, P2 ;  /* 0x00000001160e7824 */ /* 0x000fe200010e0617 */
[----:B0-----:R-:W-:-:S04]  /*1bb0*/  LEA R12, P2, R13, UR4, 0x2 ;  /* 0x000000040d0c7c11 */ /* 0x001fc8000f8410ff */
[----:B------:R-:W-:-:S05]  /*1bc0*/  LEA.HI.X R13, R13, UR5, R14, 0x2, P2 ;  /* 0x000000050d0d7c11 */ /* 0x000fca00090f140e */
[----:B------:R1:W-:Y:S04]  /*1bd0*/  STG.E desc[UR22][R12.64], R15 ;  /* 0x0000000f0c007986 */ /* 0x0003e8000c101916 */
.L_x_9:
[----:B0-----:R-:W-:Y:S05]  /*1be0*/  BSYNC.RECONVERGENT B3 ;  /* 0x0000000000037941 */ /* 0x001fea0003800200 */
.L_x_8:
[----:B------:R-:W0:Y:S01]  /*1bf0*/  LDCU.64 UR4, c[0x0][0x3a8] ;  /* 0x00007500ff0477ac */ /* 0x000e220008000a00 */
[----:B------:R-:W-:-:S05]  /*1c00*/  IADD3 R9, P2, PT, R9, UR8, RZ ;  /* 0x0000000809097c10 */ /* 0x000fca000ff5e0ff */
[----:B------:R-:W-:Y:S01]  /*1c10*/  IMAD.X R22, RZ, RZ, R22, P2 ;  /* 0x000000ffff167224 */ /* 0x000fe200010e0616 */
[----:B0-----:R-:W-:-:S04]  /*1c20*/  ISETP.GE.U32.AND P2, PT, R9, UR4, PT ;  /* 0x0000000409007c0c */ /* 0x001fc8000bf46070 */
[----:B------:R-:W-:-:S13]  /*1c30*/  ISETP.GE.AND.EX P2, PT, R22, UR5, PT, P2 ;  /* 0x0000000516007c0c */ /* 0x000fda000bf46320 */
[----:B------:R-:W-:Y:S05]  /*1c40*/  @!P2 BRA `(.L_x_17) ;  /* 0xffffffec0050a947 */ /* 0x000fea000383ffff */
.L_x_5:
[----:B0-----:R-:W-:Y:S05]  /*1c50*/  BSYNC.RECONVERGENT B2 ;  /* 0x0000000000027941 */ /* 0x001fea0003800200 */
.L_x_4:
[----:B------:R-:W0:Y:S01]  /*1c60*/  LDCU.64 UR4, c[0x0][0x3b0] ;  /* 0x00007600ff0477ac */ /* 0x000e220008000a00 */
[----:B------:R-:W-:-:S05]  /*1c70*/  IADD3 R7, P0, PT, R7, UR9, RZ ;  /* 0x0000000907077c10 */ /* 0x000fca000ff1e0ff */
[----:B------:R-:W-:Y:S01]  /*1c80*/  IMAD.X R6, RZ, RZ, R6, P0 ;  /* 0x000000ffff067224 */ /* 0x000fe200000e0606 */
[----:B0-----:R-:W-:-:S04]  /*1c90*/  ISETP.GE.U32.AND P0, PT, R7, UR4, PT ;  /* 0x0000000407007c0c */ /* 0x001fc8000bf06070 */
[----:B------:R-:W-:-:S13]  /*1ca0*/  ISETP.GE.AND.EX P0, PT, R6, UR5, PT, P0 ;  /* 0x0000000506007c0c */ /* 0x000fda000bf06300 */
[----:B------:R-:W-:Y:S05]  /*1cb0*/  @!P0 BRA `(.L_x_18) ;  /* 0xffffffe400ec8947 */ /* 0x000fea000383ffff */
.L_x_3:
[----:B0-----:R-:W-:Y:S05]  /*1cc0*/  BSYNC.RECONVERGENT B1 ;  /* 0x0000000000017941 */ /* 0x001fea0003800200 */
.L_x_2:
[----:B------:R-:W0:Y:S01]  /*1cd0*/  LDCU.64 UR4, c[0x0][0x3b8] ;  /* 0x00007700ff0477ac */ /* 0x000e220008000a00 */
[----:B------:R-:W-:-:S05]  /*1ce0*/  IADD3 R4, P0, PT, R4, UR13, RZ ;  /* 0x0000000d04047c10 */ /* 0x000fca000ff1e0ff */
[----:B------:R-:W-:Y:S01]  /*1cf0*/  IMAD.X R5, RZ, RZ, R5, P0 ;  /* 0x000000ffff057224 */ /* 0x000fe200000e0605 */
[----:B0-----:R-:W-:-:S04]  /*1d00*/  ISETP.GE.U32.AND P0, PT, R4, UR4, PT ;  /* 0x0000000404007c0c */ /* 0x001fc8000bf06070 */
[----:B------:R-:W-:-:S13]  /*1d10*/  ISETP.GE.AND.EX P0, PT, R5, UR5, PT, P0 ;  /* 0x0000000505007c0c */ /* 0x000fda000bf06300 */
[----:B------:R-:W-:Y:S05]  /*1d20*/  @!P0 BRA `(.L_x_19) ;  /* 0xffffffe400b48947 */ /* 0x000fea000383ffff */
[----:B------:R-:W-:Y:S05]  /*1d30*/  BSYNC.RECONVERGENT B0 ;  /* 0x0000000000007941 */ /* 0x000fea0003800200 */
.L_x_1:
[----:B------:R-:W-:Y:S05]  /*1d40*/  EXIT ;  /* 0x000000000000794d */ /* 0x000fea0003800000 */
        .weak           $__internal_0_$__cuda_sm3x_div_rn_noftz_f32_slowpath
        .type           $__internal_0_$__cuda_sm3x_div_rn_noftz_f32_slowpath,@function
        .size           $__internal_0_$__cuda_sm3x_div_rn_noftz_f32_slowpath,(.L_x_32 - $__internal_0_$__cuda_sm3x_div_rn_noftz_f32_slowpath)
$__internal_0_$__cuda_sm3x_div_rn_noftz_f32_slowpath:
[----:B------:R-:W-:Y:S01]  /*1d50*/  SHF.R.U32.HI R13, RZ, 0x17, R12 ;  /* 0x00000017ff0d7819 */ /* 0x000fe2000001160c */
[----:B------:R-:W-:Y:S01]  /*1d60*/  BSSY.RECONVERGENT B5, `(.L_x_20) ;  /* 0x0000062000057945 */ /* 0x000fe20003800200 */
[----:B------:R-:W-:Y:S02]  /*1d70*/  SHF.R.U32.HI R15, RZ, 0x17, R27 ;  /* 0x00000017ff0f7819 */ /* 0x000fe4000001161b */
[----:B------:R-:W-:Y:S02]  /*1d80*/  LOP3.LUT R13, R13, 0xff, RZ, 0xc0, !PT ;  /* 0x000000ff0d0d7812 */ /* 0x000fe400078ec0ff */
[----:B------:R-:W-:-:S03]  /*1d90*/  LOP3.LUT R18, R15, 0xff, RZ, 0xc0, !PT ;  /* 0x000000ff0f127812 */ /* 0x000fc600078ec0ff */
[----:B------:R-:W-:Y:S02]  /*1da0*/  VIADD R17, R13, 0xffffffff ;  /* 0xffffffff0d117836 */ /* 0x000fe40000000000 */
[----:B------:R-:W-:-:S03]  /*1db0*/  VIADD R16, R18, 0xffffffff ;  /* 0xffffffff12107836 */ /* 0x000fc60000000000 */
[----:B------:R-:W-:-:S04]  /*1dc0*/  ISETP.GT.U32.AND P2, PT, R17, 0xfd, PT ;  /* 0x000000fd1100780c */ /* 0x000fc80003f44070 */
[----:B------:R-:W-:-:S13]  /*1dd0*/  ISETP.GT.U32.OR P2, PT, R16, 0xfd, P2 ;  /* 0x000000fd1000780c */ /* 0x000fda0001744470 */
[----:B------:R-:W-:Y:S01]  /*1de0*/  @!P2 IMAD.MOV.U32 R15, RZ, RZ, RZ ;  /* 0x000000ffff0fa224 */ /* 0x000fe200078e00ff */
[----:B------:R-:W-:Y:S06]  /*1df0*/  @!P2 BRA `(.L_x_21) ;  /* 0x00000000005ca947 */ /* 0x000fec0003800000 */
[----:B------:R-:W-:Y:S02]  /*1e00*/  FSETP.GTU.FTZ.AND P2, PT, |R27|, +INF , PT ;  /* 0x7f8000001b00780b */ /* 0x000fe40003f5c200 */
[----:B------:R-:W-:-:S04]  /*1e10*/  FSETP.GTU.FTZ.AND P3, PT, |R12|, +INF , PT ;  /* 0x7f8000000c00780b */ /* 0x000fc80003f7c200 */
[----:B------:R-:W-:-:S13]  /*1e20*/  PLOP3.LUT P2, PT, P2, P3, PT, 0xf8, 0x8f ;  /* 0x00000000008f781c */ /* 0x000fda0001747f70 */
[----:B------:R-:W-:Y:S05]  /*1e30*/  @P2 BRA `(.L_x_22) ;  /* 0x00000004004c2947 */ /* 0x000fea0003800000 */
[----:B------:R-:W-:-:S13]  /*1e40*/  LOP3.LUT P2, RZ, R12, 0x7fffffff, R27, 0xc8, !PT ;  /* 0x7fffffff0cff7812 */ /* 0x000fda000784c81b */
[----:B------:R-:W-:Y:S05]  /*1e50*/  @!P2 BRA `(.L_x_23) ;  /* 0x00000004003ca947 */ /* 0x000fea0003800000 */
[C---:B------:R-:W-:Y:S02]  /*1e60*/  FSETP.NEU.FTZ.AND P4, PT, |R27|.reuse, +INF , PT ;  /* 0x7f8000001b00780b */ /* 0x040fe40003f9d200 */
[----:B------:R-:W-:Y:S02]  /*1e70*/  FSETP.NEU.FTZ.AND P3, PT, |R12|, +INF , PT ;  /* 0x7f8000000c00780b */ /* 0x000fe40003f7d200 */
[----:B------:R-:W-:-:S11]  /*1e80*/  FSETP.NEU.FTZ.AND P2, PT, |R27|, +INF , PT ;  /* 0x7f8000001b00780b */ /* 0x000fd60003f5d200 */
[----:B------:R-:W-:Y:S05]  /*1e90*/  @!P3 BRA !P4, `(.L_x_23) ;  /* 0x00000004002cb947 */ /* 0x000fea0006000000 */
[----:B------:R-:W-:-:S04]  /*1ea0*/  LOP3.LUT P4, RZ, R27, 0x7fffffff, RZ, 0xc0, !PT ;  /* 0x7fffffff1bff7812 */ /* 0x000fc8000788c0ff */
[----:B------:R-:W-:-:S13]  /*1eb0*/  PLOP3.LUT P3, PT, P3, P4, PT, 0x2f, 0xf2 ;  /* 0x0000000000f2781c */ /* 0x000fda0001f68577 */
[----:B------:R-:W-:Y:S05]  /*1ec0*/  @P3 BRA `(.L_x_24) ;  /* 0x0000000400183947 */ /* 0x000fea0003800000 */
[----:B------:R-:W-:-:S04]  /*1ed0*/  LOP3.LUT P3, RZ, R12, 0x7fffffff, RZ, 0xc0, !PT ;  /* 0x7fffffff0cff7812 */ /* 0x000fc8000786c0ff */
[----:B------:R-:W-:-:S13]  /*1ee0*/  PLOP3.LUT P2, PT, P2, P3, PT, 0x2f, 0xf2 ;  /* 0x0000000000f2781c */ /* 0x000fda0001746577 */
[----:B------:R-:W-:Y:S05]  /*1ef0*/  @P2 BRA `(.L_x_25) ;  /* 0x0000000400002947 */ /* 0x000fea0003800000 */
[----:B------:R-:W-:Y:S02]  /*1f00*/  ISETP.GE.AND P2, PT, R16, RZ, PT ;  /* 0x000000ff1000720c */ /* 0x000fe40003f46270 */
[----:B------:R-:W-:-:S11]  /*1f10*/  ISETP.GE.AND P3, PT, R17, RZ, PT ;  /* 0x000000ff1100720c */ /* 0x000fd60003f66270 */
[----:B------:R-:W-:Y:S02]  /*1f20*/  @P2 IMAD.MOV.U32 R15, RZ, RZ, RZ ;  /* 0x000000ffff0f2224 */ /* 0x000fe400078e00ff */
[----:B------:R-:W-:Y:S01]  /*1f30*/  @!P2 FFMA R27, R27, 1.84467440737095516160e+19, RZ ;  /* 0x5f8000001b1ba823 */ /* 0x000fe200000000ff */
[----:B------:R-:W-:Y:S02]  /*1f40*/  @!P2 IMAD.MOV.U32 R15, RZ, RZ, -0x40 ;  /* 0xffffffc0ff0fa424 */ /* 0x000fe400078e00ff */
[----:B------:R-:W-:Y:S02]  /*1f50*/  @!P3 FFMA R12, R12, 1.84467440737095516160e+19, RZ ;  /* 0x5f8000000c0cb823 */ /* 0x000fe400000000ff */
[----:B------:R-:W-:-:S07]  /*1f60*/  @!P3 VIADD R15, R15, 0x40 ;  /* 0x000000400f0fb836 */ /* 0x000fce0000000000 */
.L_x_21:
[----:B------:R-:W-:Y:S01]  /*1f70*/  LEA R17, R13, 0xc0800000, 0x17 ;  /* 0xc08000000d117811 */ /* 0x000fe200078eb8ff */
[----:B------:R-:W-:Y:S01]  /*1f80*/  VIADD R18, R18, 0xffffff81 ;  /* 0xffffff8112127836 */ /* 0x000fe20000000000 */
[----:B------:R-:W-:Y:S03]  /*1f90*/  BSSY.RECONVERGENT B6, `(.L_x_26) ;  /* 0x0000035000067945 */ /* 0x000fe60003800200 */
[----:B------:R-:W-:Y:S02]  /*1fa0*/  IMAD.IADD R20, R12, 0x1, -R17 ;  /* 0x000000010c147824 */ /* 0x000fe400078e0a11 */
[C---:B------:R-:W-:Y:S01]  /*1fb0*/  IMAD R12, R18.reuse, -0x800000, R27 ;  /* 0xff800000120c7824 */ /* 0x040fe200078e021b */
[----:B------:R-:W-:Y:S01]  /*1fc0*/  IADD3 R18, PT, PT, R18, 0x7f, -R13 ;  /* 0x0000007f12127810 */ /* 0x000fe20007ffe80d */
[----:B------:R-:W0:Y:S01]  /*1fd0*/  MUFU.RCP R17, R20 ;  /* 0x0000001400117308 */ /* 0x000e220000001000 */
[----:B------:R-:W-:-:S03]  /*1fe0*/  FADD.FTZ R19, -R20, -RZ ;  /* 0x800000ff14137221 */ /* 0x000fc60000010100 */
[----:B------:R-:W-:Y:S02]  /*1ff0*/  IMAD.IADD R18, R18, 0x1, R15 ;  /* 0x0000000112127824 */ /* 0x000fe400078e020f */
[----:B0-----:R-:W-:-:S04]  /*2000*/  FFMA R16, R17, R19, 1 ;  /* 0x3f80000011107423 */ /* 0x001fc80000000013 */
[----:B------:R-:W-:-:S04]  /*2010*/  FFMA R17, R17, R16, R17 ;  /* 0x0000001011117223 */ /* 0x000fc80000000011 */
[----:B------:R-:W-:-:S04]  /*2020*/  FFMA R16, R12, R17, RZ ;  /* 0x000000110c107223 */ /* 0x000fc800000000ff */
[----:B------:R-:W-:-:S04]  /*2030*/  FFMA R21, R19, R16, R12 ;  /* 0x0000001013157223 */ /* 0x000fc8000000000c */
[----:B------:R-:W-:-:S04]  /*2040*/  FFMA R16, R17, R21, R16 ;  /* 0x0000001511107223 */ /* 0x000fc80000000010 */
[----:B------:R-:W-:-:S04]  /*2050*/  FFMA R19, R19, R16, R12 ;  /* 0x0000001013137223 */ /* 0x000fc8000000000c */
[----:B------:R-:W-:-:S05]  /*2060*/  FFMA R12, R17, R19, R16 ;  /* 0x00000013110c7223 */ /* 0x000fca0000000010 */
[----:B------:R-:W-:-:S04]  /*2070*/  SHF.R.U32.HI R13, RZ, 0x17, R12 ;  /* 0x00000017ff0d7819 */ /* 0x000fc8000001160c */
[----:B------:R-:W-:-:S05]  /*2080*/  LOP3.LUT R13, R13, 0xff, RZ, 0xc0, !PT ;  /* 0x000000ff0d0d7812 */ /* 0x000fca00078ec0ff */
[----:B------:R-:W-:-:S04]  /*2090*/  IMAD.IADD R20, R13, 0x1, R18 ;  /* 0x000000010d147824 */ /* 0x000fc800078e0212 */
[----:B------:R-:W-:-:S05]  /*20a0*/  VIADD R13, R20, 0xffffffff ;  /* 0xffffffff140d7836 */ /* 0x000fca0000000000 */
[----:B------:R-:W-:-:S13]  /*20b0*/  ISETP.GE.U32.AND P2, PT, R13, 0xfe, PT ;  /* 0x000000fe0d00780c */ /* 0x000fda0003f46070 */
[----:B------:R-:W-:Y:S05]  /*20c0*/  @!P2 BRA `(.L_x_27) ;  /* 0x000000000080a947 */ /* 0x000fea0003800000 */
[----:B------:R-:W-:-:S13]  /*20d0*/  ISETP.GT.AND P2, PT, R20, 0xfe, PT ;  /* 0x000000fe1400780c */ /* 0x000fda0003f44270 */
[----:B------:R-:W-:Y:S05]  /*20e0*/  @P2 BRA `(.L_x_28) ;  /* 0x00000000006c2947 */ /* 0x000fea0003800000 */
[----:B------:R-:W-:-:S13]  /*20f0*/  ISETP.GE.AND P2, PT, R20, 0x1, PT ;  /* 0x000000011400780c */ /* 0x000fda0003f46270 */
[----:B------:R-:W-:Y:S05]  /*2100*/  @P2 BRA `(.L_x_29) ;  /* 0x0000000000742947 */ /* 0x000fea0003800000 */
[----:B------:R-:W-:Y:S02]  /*2110*/  ISETP.GE.AND P2, PT, R20, -0x18, PT ;  /* 0xffffffe81400780c */ /* 0x000fe40003f46270 */
[----:B------:R-:W-:-:S11]  /*2120*/  LOP3.LUT R12, R12, 0x80000000, RZ, 0xc0, !PT ;  /* 0x800000000c0c7812 */ /* 0x000fd600078ec0ff */
[----:B------:R-:W-:Y:S05]  /*2130*/  @!P2 BRA `(.L_x_29) ;  /* 0x000000000068a947 */ /* 0x000fea0003800000 */
[-CC-:B------:R-:W-:Y:S01]  /*2140*/  FFMA.RZ R13, R17, R19.reuse, R16.reuse ;  /* 0x00000013110d7223 */ /* 0x180fe2000000c010 */
[C---:B------:R-:W-:Y:S01]  /*2150*/  VIADD R18, R20.reuse, 0x20 ;  /* 0x0000002014127836 */ /* 0x040fe20000000000 */
[C---:B------:R-:W-:Y:S02]  /*2160*/  ISETP.NE.AND P4, PT, R20.reuse, RZ, PT ;  /* 0x000000ff1400720c */ /* 0x040fe40003f85270 */
[----:B------:R-:W-:Y:S02]  /*2170*/  ISETP.NE.AND P3, PT, R20, RZ, PT ;  /* 0x000000ff1400720c */ /* 0x000fe40003f65270 */
[----:B------:R-:W-:Y:S01]  /*2180*/  LOP3.LUT R15, R13, 0x7fffff, RZ, 0xc0, !PT ;  /* 0x007fffff0d0f7812 */ /* 0x000fe200078ec0ff */
[CCC-:B------:R-:W-:Y:S01]  /*2190*/  FFMA.RP R13, R17.reuse, R19.reuse, R16.reuse ;  /* 0x00000013110d7223 */ /* 0x1c0fe20000008010 */
[----:B------:R-:W-:Y:S01]  /*21a0*/  FFMA.RM R16, R17, R19, R16 ;  /* 0x0000001311107223 */ /* 0x000fe20000004010 */
[----:B------:R-:W-:Y:S01]  /*21b0*/  IMAD.MOV R17, RZ, RZ, -R20 ;  /* 0x000000ffff117224 */ /* 0x000fe200078e0a14 */
[----:B------:R-:W-:-:S03]  /*21c0*/  LOP3.LUT R15, R15, 0x800000, RZ, 0xfc, !PT ;  /* 0x008000000f0f7812 */ /* 0x000fc600078efcff */
[----:B------:R-:W-:Y:S02]  /*21d0*/  FSETP.NEU.FTZ.AND P2, PT, R13, R16, PT ;  /* 0x000000100d00720b */ /* 0x000fe40003f5d000 */
[----:B------:R-:W-:Y:S02]  /*21e0*/  SHF.L.U32 R18, R15, R18, RZ ;  /* 0x000000120f127219 */ /* 0x000fe400000006ff */
[----:B------:R-:W-:Y:S02]  /*21f0*/  SEL R16, R17, RZ, P4 ;  /* 0x000000ff11107207 */ /* 0x000fe40002000000 */
[----:B------:R-:W-:Y:S02]  /*2200*/  ISETP.NE.AND P3, PT, R18, RZ, P3 ;  /* 0x000000ff1200720c */ /* 0x000fe40001f65270 */
[----:B------:R-:W-:Y:S02]  /*2210*/  SHF.R.U32.HI R16, RZ, R16, R15 ;  /* 0x00000010ff107219 */ /* 0x000fe4000001160f */
[----:B------:R-:W-:-:S02]  /*2220*/  PLOP3.LUT P2, PT, P2, P3, PT, 0xf8, 0x8f ;  /* 0x00000000008f781c */ /* 0x000fc40001747f70 */
[----:B------:R-:W-:Y:S02]  /*2230*/  SHF.R.U32.HI R18, RZ, 0x1, R16 ;  /* 0x00000001ff127819 */ /* 0x000fe40000011610 */
[----:B------:R-:W-:-:S04]  /*2240*/  SEL R13, RZ, 0x1, !P2 ;  /* 0x00000001ff0d7807 */ /* 0x000fc80005000000 */
[----:B------:R-:W-:-:S04]  /*2250*/  LOP3.LUT R13, R13, 0x1, R18, 0xf8, !PT ;  /* 0x000000010d0d7812 */ /* 0x000fc800078ef812 */
[----:B------:R-:W-:-:S05]  /*2260*/  LOP3.LUT R13, R13, R16, RZ, 0xc0, !PT ;  /* 0x000000100d0d7212 */ /* 0x000fca00078ec0ff */
[----:B------:R-:W-:-:S05]  /*2270*/  IMAD.IADD R13, R18, 0x1, R13 ;  /* 0x00000001120d7824 */ /* 0x000fca00078e020d */
[----:B------:R-:W-:Y:S01]  /*2280*/  LOP3.LUT R12, R13, R12, RZ, 0xfc, !PT ;  /* 0x0000000c0d0c7212 */ /* 0x000fe200078efcff */
[----:B------:R-:W-:Y:S06]  /*2290*/  BRA `(.L_x_29) ;  /* 0x0000000000107947 */ /* 0x000fec0003800000 */
.L_x_28:
[----:B------:R-:W-:-:S04]  /*22a0*/  LOP3.LUT R12, R12, 0x80000000, RZ, 0xc0, !PT ;  /* 0x800000000c0c7812 */ /* 0x000fc800078ec0ff */
[----:B------:R-:W-:Y:S01]  /*22b0*/  LOP3.LUT R12, R12, 0x7f800000, RZ, 0xfc, !PT ;  /* 0x7f8000000c0c7812 */ /* 0x000fe200078efcff */
[----:B------:R-:W-:Y:S06]  /*22c0*/  BRA `(.L_x_29) ;  /* 0x0000000000047947 */ /* 0x000fec0003800000 */
.L_x_27:
[----:B------:R-:W-:-:S07]  /*22d0*/  IMAD R12, R18, 0x800000, R12 ;  /* 0x00800000120c7824 */ /* 0x000fce00078e020c */
.L_x_29:
[----:B------:R-:W-:Y:S05]  /*22e0*/  BSYNC.RECONVERGENT B6 ;  /* 0x0000000000067941 */ /* 0x000fea0003800200 */
.L_x_26:
[----:B------:R-:W-:Y:S05]  /*22f0*/  BRA `(.L_x_30) ;  /* 0x0000000000207947 */ /* 0x000fea0003800000 */
.L_x_25:
[----:B------:R-:W-:-:S04]  /*2300*/  LOP3.LUT R12, R12, 0x80000000, R27, 0x48, !PT ;  /* 0x800000000c0c7812 */ /* 0x000fc800078e481b */
[----:B------:R-:W-:Y:S01]  /*2310*/  LOP3.LUT R12, R12, 0x7f800000, RZ, 0xfc, !PT ;  /* 0x7f8000000c0c7812 */ /* 0x000fe200078efcff */
[----:B------:R-:W-:Y:S06]  /*2320*/  BRA `(.L_x_30) ;  /* 0x0000000000147947 */ /* 0x000fec0003800000 */
.L_x_24:
[----:B------:R-:W-:Y:S01]  /*2330*/  LOP3.LUT R12, R12, 0x80000000, R27, 0x48, !PT ;  /* 0x800000000c0c7812 */ /* 0x000fe200078e481b */
[----:B------:R-:W-:Y:S06]  /*2340*/  BRA `(.L_x_30) ;  /* 0x00000000000c7947 */ /* 0x000fec0003800000 */
.L_x_23:
[----:B------:R-:W0:Y:S01]  /*2350*/  MUFU.RSQ R12, -QNAN ;  /* 0xffc00000000c7908 */ /* 0x000e220000001400 */
[----:B------:R-:W-:Y:S05]  /*2360*/  BRA `(.L_x_30) ;  /* 0x0000000000047947 */ /* 0x000fea0003800000 */
.L_x_22:
[----:B------:R-:W-:-:S07]  /*2370*/  FADD.FTZ R12, R27, R12 ;  /* 0x0000000c1b0c7221 */ /* 0x000fce0000010000 */
.L_x_30:
[----:B------:R-:W-:Y:S05]  /*2380*/  BSYNC.RECONVERGENT B5 ;  /* 0x0000000000057941 */ /* 0x000fea0003800200 */
.L_x_20:
[----:B------:R-:W-:-:S04]  /*2390*/  IMAD.MOV.U32 R15, RZ, RZ, 0x0 ;  /* 0x00000000ff0f7424 */ /* 0x000fc800078e00ff */
[----:B0-----:R-:W-:Y:S05]  /*23a0*/  RET.REL.NODEC R14 `(_Z18statisticsKernelNDPfS_Plillll) ;  /* 0xffffffdc0e147950 */ /* 0x001fea0003c3ffff */
.L_x_31:
[----:B------:R-:W-:-:S00]  /*23b0*/  BRA `(.L_x_31) ;  /* 0xfffffffc00fc7947 */ /* 0x000fc0000383ffff */
[----:B------:R-:W-:-:S00]  /*23c0*/  NOP ;  /* 0x0000000000007918 */ /* 0x000fc00000000000 */
        /* <DEDUP_REMOVED lines=11> */
.L_x_32:


//--------------------- .nv.shared.reserved.0     --------------------------
	.section	.nv.shared.reserved.0,"aw",@nobits
	.weak		__nv_reservedSMEM_offset_0_alias
	.size		__nv_reservedSMEM_offset_0_alias, 0, 64
	.other		__nv_reservedSMEM_offset_0_alias,@"STO_CUDA_RESERVED_SHARED STV_DEFAULT"
__nv_reservedSMEM_offset_0_alias:
	.zero		0
	.zero		64


//--------------------- .nv.constant0._Z18statisticsKernelNDPfS_Plillll --------------------------
	.section	.nv.constant0._Z18statisticsKernelNDPfS_Plillll,"a",@progbits
	.sectionflags	@""
	.align	4
.nv.constant0._Z18statisticsKernelNDPfS_Plillll:
	.zero		960


//--------------------- SYMBOLS --------------------------

	.type		.nv.reservedSmem.offset0,@object
	.size		.nv.reservedSmem.offset0,0x4
